	.target	sm_90a

	.elftype	@"ET_EXEC"


//--------------------- .note.nv.tkinfo           --------------------------
	.section	.note.nv.tkinfo,"",@"SHT_NOTE"
	.sectionflags	@"SHF_NOTE_NV_TKINFO"
	.tkinfo
        /*0018*/ 	.word	0x00000002
        /*0030*/ 	.string	""
        /*0030*/ 	.string	"ptxas"
        /*0030*/ 	.string	"Cuda compilation tools, release 13.0, V13.0.88"
        /*0030*/ 	.string	"Build cuda_13.0.r13.0/compiler.36424714_0"
        /*0030*/ 	.string	"-v  -suppress-debug-info  -lineinfo  -arch sm_90a "



//--------------------- .note.nv.cuinfo           --------------------------
	.section	.note.nv.cuinfo,"",@"SHT_NOTE"
	.sectionflags	@"SHF_NOTE_NV_CUINFO"
        /*0018*/ 	.short	0x0002
        /*001a*/ 	.short	0x005a
        /*001c*/ 	.short	0x0082
	.zero		2


//--------------------- .nv.info                  --------------------------
	.section	.nv.info,"",@"SHT_CUDA_INFO"
	.align	4


	//----- nvinfo : EIATTR_REGCOUNT
	.align		4
        /*0000*/ 	.byte	0x04, 0x2f
        /*0002*/ 	.short	(.L_2 - .L_1)
	.align		4
.L_1:
        /*0004*/ 	.word	index@(attn_fwd)
        /*0008*/ 	.word	0x0000007f


	//----- nvinfo : EIATTR_FRAME_SIZE
	.align		4
.L_2:
        /*000c*/ 	.byte	0x04, 0x11
        /*000e*/ 	.short	(.L_4 - .L_3)
	.align		4
.L_3:
        /*0010*/ 	.word	index@(attn_fwd)
        /*0014*/ 	.word	0x00000000


	//----- nvinfo : EIATTR_MIN_STACK_SIZE
	.align		4
.L_4:
        /*0018*/ 	.byte	0x04, 0x12
        /*001a*/ 	.short	(.L_6 - .L_5)
	.align		4
.L_5:
        /*001c*/ 	.word	index@(attn_fwd)
        /*0020*/ 	.word	0x00000000
.L_6:


//--------------------- .nv.compat                --------------------------
	.section	.nv.compat,"",@"SHT_CUDA_COMPAT_INFO"
	.align	4
        /*0000*/ 	.byte	0x02, 0x09, 0x01, 0x00, 0x02, 0x02, 0x02, 0x00, 0x02, 0x05, 0x05, 0x00, 0x03, 0x07, 0x01, 0x01
        /*0010*/ 	.byte	0x02, 0x03, 0x00, 0x00, 0x02, 0x06, 0x01, 0x00, 0x04, 0x0b, 0x08, 0x00, 0x00, 0x00, 0x00, 0x00
        /*0020*/ 	.byte	0x00, 0x00, 0x00, 0x00


//--------------------- .nv.info.attn_fwd         --------------------------
	.section	.nv.info.attn_fwd,"",@"SHT_CUDA_INFO"
	.sectionflags	@""
	.align	4


	//----- nvinfo : EIATTR_CUDA_API_VERSION
	.align		4
        /*0000*/ 	.byte	0x04, 0x37
        /*0002*/ 	.short	(.L_8 - .L_7)
.L_7:
        /*0004*/ 	.word	0x00000082


	//----- nvinfo : EIATTR_KPARAM_INFO
	.align		4
.L_8:
        /*0008*/ 	.byte	0x04, 0x17
        /*000a*/ 	.short	(.L_10 - .L_9)
.L_9:
        /*000c*/ 	.word	0x00000000
        /*0010*/ 	.short	0x0019
        /*0012*/ 	.short	0x0080
        /*0014*/ 	.byte	0x00, 0xf4, 0x21, 0x00


	//----- nvinfo : EIATTR_KPARAM_INFO
	.align		4
.L_10:
        /*0018*/ 	.byte	0x04, 0x17
        /*001a*/ 	.short	(.L_12 - .L_11)
.L_11:
        /*001c*/ 	.word	0x00000000
        /*0020*/ 	.short	0x0018
        /*0022*/ 	.short	0x0078
        /*0024*/ 	.byte	0x00, 0xf4, 0x21, 0x00


	//----- nvinfo : EIATTR_KPARAM_INFO
	.align		4
.L_12:
        /*0028*/ 	.byte	0x04, 0x17
        /*002a*/ 	.short	(.L_14 - .L_13)
.L_13:
        /*002c*/ 	.word	0x00000000
        /*0030*/ 	.short	0x0017
        /*0032*/ 	.short	0x0070
        /*0034*/ 	.byte	0x00, 0xf0, 0x11, 0x00


	//----- nvinfo : EIATTR_KPARAM_INFO
	.align		4
.L_14:
        /*0038*/ 	.byte	0x04, 0x17
        /*003a*/ 	.short	(.L_16 - .L_15)
.L_15:
        /*003c*/ 	.word	0x00000000
        /*0040*/ 	.short	0x0016
        /*0042*/ 	.short	0x006c
        /*0044*/ 	.byte	0x00, 0xf0, 0x11, 0x00


	//----- nvinfo : EIATTR_KPARAM_INFO
	.align		4
.L_16:
        /*0048*/ 	.byte	0x04, 0x17
        /*004a*/ 	.short	(.L_18 - .L_17)
.L_17:
        /*004c*/ 	.word	0x00000000
        /*0050*/ 	.short	0x0015
        /*0052*/ 	.short	0x0068
        /*0054*/ 	.byte	0x00, 0xf0, 0x11, 0x00


	//----- nvinfo : EIATTR_KPARAM_INFO
	.align		4
.L_18:
        /*0058*/ 	.byte	0x04, 0x17
        /*005a*/ 	.short	(.L_20 - .L_19)
.L_19:
        /*005c*/ 	.word	0x00000000
        /*0060*/ 	.short	0x0014
        /*0062*/ 	.short	0x0064
        /*0064*/ 	.byte	0x00, 0xf0, 0x11, 0x00


	//----- nvinfo : EIATTR_KPARAM_INFO
	.align		4
.L_20:
        /*0068*/ 	.byte	0x04, 0x17
        /*006a*/ 	.short	(.L_22 - .L_21)
.L_21:
        /*006c*/ 	.word	0x00000000
        /*0070*/ 	.short	0x0013
        /*0072*/ 	.short	0x0060
        /*0074*/ 	.byte	0x00, 0xf0, 0x11, 0x00


	//----- nvinfo : EIATTR_KPARAM_INFO
	.align		4
.L_22:
        /*0078*/ 	.byte	0x04, 0x17
        /*007a*/ 	.short	(.L_24 - .L_23)
.L_23:
        /*007c*/ 	.word	0x00000000
        /*0080*/ 	.short	0x0012
        /*0082*/ 	.short	0x005c
        /*0084*/ 	.byte	0x00, 0xf0, 0x11, 0x00


	//----- nvinfo : EIATTR_KPARAM_INFO
	.align		4
.L_24:
        /*0088*/ 	.byte	0x04, 0x17
        /*008a*/ 	.short	(.L_26 - .L_25)
.L_25:
        /*008c*/ 	.word	0x00000000
        /*0090*/ 	.short	0x0011
        /*0092*/ 	.short	0x0058
        /*0094*/ 	.byte	0x00, 0xf0, 0x11, 0x00


	//----- nvinfo : EIATTR_KPARAM_INFO
	.align		4
.L_26:
        /*0098*/ 	.byte	0x04, 0x17
        /*009a*/ 	.short	(.L_28 - .L_27)
.L_27:
        /*009c*/ 	.word	0x00000000
        /*00a0*/ 	.short	0x0010
        /*00a2*/ 	.short	0x0054
        /*00a4*/ 	.byte	0x00, 0xf0, 0x11, 0x00


	//----- nvinfo : EIATTR_KPARAM_INFO
	.align		4
.L_28:
        /*00a8*/ 	.byte	0x04, 0x17
        /*00aa*/ 	.short	(.L_30 - .L_29)
.L_29:
        /*00ac*/ 	.word	0x00000000
        /*00b0*/ 	.short	0x000f
        /*00b2*/ 	.short	0x0050
        /*00b4*/ 	.byte	0x00, 0xf0, 0x11, 0x00


	//----- nvinfo : EIATTR_KPARAM_INFO
	.align		4
.L_30:
        /*00b8*/ 	.byte	0x04, 0x17
        /*00ba*/ 	.short	(.L_32 - .L_31)
.L_31:
        /*00bc*/ 	.word	0x00000000
        /*00c0*/ 	.short	0x000e
        /*00c2*/ 	.short	0x004c
        /*00c4*/ 	.byte	0x00, 0xf0, 0x11, 0x00


	//----- nvinfo : EIATTR_KPARAM_INFO
	.align		4
.L_32:
        /*00c8*/ 	.byte	0x04, 0x17
        /*00ca*/ 	.short	(.L_34 - .L_33)
.L_33:
        /*00cc*/ 	.word	0x00000000
        /*00d0*/ 	.short	0x000d
        /*00d2*/ 	.short	0x0048
        /*00d4*/ 	.byte	0x00, 0xf0, 0x11, 0x00


	//----- nvinfo : EIATTR_KPARAM_INFO
	.align		4
.L_34:
        /*00d8*/ 	.byte	0x04, 0x17
        /*00da*/ 	.short	(.L_36 - .L_35)
.L_35:
        /*00dc*/ 	.word	0x00000000
        /*00e0*/ 	.short	0x000c
        /*00e2*/ 	.short	0x0044
        /*00e4*/ 	.byte	0x00, 0xf0, 0x11, 0x00


	//----- nvinfo : EIATTR_KPARAM_INFO
	.align		4
.L_36:
        /*00e8*/ 	.byte	0x04, 0x17
        /*00ea*/ 	.short	(.L_38 - .L_37)
.L_37:
        /*00ec*/ 	.word	0x00000000
        /*00f0*/ 	.short	0x000b
        /*00f2*/ 	.short	0x0040
        /*00f4*/ 	.byte	0x00, 0xf0, 0x11, 0x00


	//----- nvinfo : EIATTR_KPARAM_INFO
	.align		4
.L_38:
        /*00f8*/ 	.byte	0x04, 0x17
        /*00fa*/ 	.short	(.L_40 - .L_39)
.L_39:
        /*00fc*/ 	.word	0x00000000
        /*0100*/ 	.short	0x000a
        /*0102*/ 	.short	0x003c
        /*0104*/ 	.byte	0x00, 0xf0, 0x11, 0x00


	//----- nvinfo : EIATTR_KPARAM_INFO
	.align		4
.L_40:
        /*0108*/ 	.byte	0x04, 0x17
        /*010a*/ 	.short	(.L_42 - .L_41)
.L_41:
        /*010c*/ 	.word	0x00000000
        /*0110*/ 	.short	0x0009
        /*0112*/ 	.short	0x0038
        /*0114*/ 	.byte	0x00, 0xf0, 0x11, 0x00


	//----- nvinfo : EIATTR_KPARAM_INFO
	.align		4
.L_42:
        /*0118*/ 	.byte	0x04, 0x17
        /*011a*/ 	.short	(.L_44 - .L_43)
.L_43:
        /*011c*/ 	.word	0x00000000
        /*0120*/ 	.short	0x0008
        /*0122*/ 	.short	0x0034
        /*0124*/ 	.byte	0x00, 0xf0, 0x11, 0x00


	//----- nvinfo : EIATTR_KPARAM_INFO
	.align		4
.L_44:
        /*0128*/ 	.byte	0x04, 0x17
        /*012a*/ 	.short	(.L_46 - .L_45)
.L_45:
        /*012c*/ 	.word	0x00000000
        /*0130*/ 	.short	0x0007
        /*0132*/ 	.short	0x0030
        /*0134*/ 	.byte	0x00, 0xf0, 0x11, 0x00


	//----- nvinfo : EIATTR_KPARAM_INFO
	.align		4
.L_46:
        /*0138*/ 	.byte	0x04, 0x17
        /*013a*/ 	.short	(.L_48 - .L_47)
.L_47:
        /*013c*/ 	.word	0x00000000
        /*0140*/ 	.short	0x0006
        /*0142*/ 	.short	0x002c
        /*0144*/ 	.byte	0x00, 0xf0, 0x11, 0x00


	//----- nvinfo : EIATTR_KPARAM_INFO
	.align		4
.L_48:
        /*0148*/ 	.byte	0x04, 0x17
        /*014a*/ 	.short	(.L_50 - .L_49)
.L_49:
        /*014c*/ 	.word	0x00000000
        /*0150*/ 	.short	0x0005
        /*0152*/ 	.short	0x0028
        /*0154*/ 	.byte	0x00, 0xf0, 0x11, 0x00


	//----- nvinfo : EIATTR_KPARAM_INFO
	.align		4
.L_50:
        /*0158*/ 	.byte	0x04, 0x17
        /*015a*/ 	.short	(.L_52 - .L_51)
.L_51:
        /*015c*/ 	.word	0x00000000
        /*0160*/ 	.short	0x0004
        /*0162*/ 	.short	0x0020
        /*0164*/ 	.byte	0x00, 0xf4, 0x21, 0x00


	//----- nvinfo : EIATTR_KPARAM_INFO
	.align		4
.L_52:
        /*0168*/ 	.byte	0x04, 0x17
        /*016a*/ 	.short	(.L_54 - .L_53)
.L_53:
        /*016c*/ 	.word	0x00000000
        /*0170*/ 	.short	0x0003
        /*0172*/ 	.short	0x0018
        /*0174*/ 	.byte	0x00, 0xf4, 0x21, 0x00


	//----- nvinfo : EIATTR_KPARAM_INFO
	.align		4
.L_54:
        /*0178*/ 	.byte	0x04, 0x17
        /*017a*/ 	.short	(.L_56 - .L_55)
.L_55:
        /*017c*/ 	.word	0x00000000
        /*0180*/ 	.short	0x0002
        /*0182*/ 	.short	0x0010
        /*0184*/ 	.byte	0x00, 0xf4, 0x21, 0x00


	//----- nvinfo : EIATTR_KPARAM_INFO
	.align		4
.L_56:
        /*0188*/ 	.byte	0x04, 0x17
        /*018a*/ 	.short	(.L_58 - .L_57)
.L_57:
        /*018c*/ 	.word	0x00000000
        /*0190*/ 	.short	0x0001
        /*0192*/ 	.short	0x0008
        /*0194*/ 	.byte	0x00, 0xf4, 0x21, 0x00


	//----- nvinfo : EIATTR_KPARAM_INFO
	.align		4
.L_58:
        /*0198*/ 	.byte	0x04, 0x17
        /*019a*/ 	.short	(.L_60 - .L_59)
.L_59:
        /*019c*/ 	.word	0x00000000
        /*01a0*/ 	.short	0x0000
        /*01a2*/ 	.short	0x0000
        /*01a4*/ 	.byte	0x00, 0xf4, 0x21, 0x00


	//----- nvinfo : EIATTR_SPARSE_MMA_MASK
	.align		4
.L_60:
        /*01a8*/ 	.byte	0x03, 0x50
        /*01aa*/ 	.short	0x0000


	//----- nvinfo : EIATTR_MAXREG_COUNT
	.align		4
        /*01ac*/ 	.byte	0x03, 0x1b
        /*01ae*/ 	.short	0x00ff


	//----- nvinfo : EIATTR_NUM_BARRIERS
	.align		4
        /*01b0*/ 	.byte	0x02, 0x4c
        /*01b2*/ 	.byte	0x01
	.zero		1


	//----- nvinfo : EIATTR_MERCURY_ISA_VERSION
	.align		4
        /*01b4*/ 	.byte	0x03, 0x5f
        /*01b6*/ 	.short	0x0101


	//----- nvinfo : EIATTR_COOP_GROUP_MASK_REGIDS
	.align		4
        /*01b8*/ 	.byte	0x04, 0x29
        /*01ba*/ 	.short	(.L_62 - .L_61)


	//   ....[0]....
.L_61:
        /*01bc*/ 	.word	0xffffffff


	//   ....[1]....
        /*01c0*/ 	.word	0xffffffff


	//   ....[2]....
        /*01c4*/ 	.word	0xffffffff


	//   ....[3]....
        /*01c8*/ 	.word	0xffffffff


	//   ....[4]....
        /*01cc*/ 	.word	0xffffffff


	//   ....[5]....
        /*01d0*/ 	.word	0xffffffff


	//   ....[6]....
        /*01d4*/ 	.word	0xffffffff


	//   ....[7]....
        /*01d8*/ 	.word	0xffffffff


	//   ....[8]....
        /*01dc*/ 	.word	0xffffffff


	//   ....[9]....
        /*01e0*/ 	.word	0xffffffff


	//   ....[10]....
        /*01e4*/ 	.word	0xffffffff


	//   ....[11]....
        /*01e8*/ 	.word	0xffffffff


	//   ....[12]....
        /*01ec*/ 	.word	0xffffffff


	//   ....[13]....
        /*01f0*/ 	.word	0xffffffff


	//   ....[14]....
        /*01f4*/ 	.word	0xffffffff


	//   ....[15]....
        /*01f8*/ 	.word	0xffffffff


	//   ....[16]....
        /*01fc*/ 	.word	0xffffffff


	//   ....[17]....
        /*0200*/ 	.word	0xffffffff


	//   ....[18]....
        /*0204*/ 	.word	0xffffffff


	//   ....[19]....
        /*0208*/ 	.word	0xffffffff


	//   ....[20]....
        /*020c*/ 	.word	0xffffffff


	//   ....[21]....
        /*0210*/ 	.word	0xffffffff


	//   ....[22]....
        /*0214*/ 	.word	0xffffffff


	//   ....[23]....
        /*0218*/ 	.word	0xffffffff


	//----- nvinfo : EIATTR_COOP_GROUP_INSTR_OFFSETS
	.align		4
.L_62:
        /*021c*/ 	.byte	0x04, 0x28
        /*021e*/ 	.short	(.L_64 - .L_63)


	//   ....[0]....
.L_63:
        /*0220*/ 	.word	0x000017c0


	//   ....[1]....
        /*0224*/ 	.word	0x00001890


	//   ....[2]....
        /*0228*/ 	.word	0x00001a10


	//   ....[3]....
        /*022c*/ 	.word	0x00001a80


	//   ....[4]....
        /*0230*/ 	.word	0x000021d0


	//   ....[5]....
        /*0234*/ 	.word	0x000021f0


	//   ....[6]....
        /*0238*/ 	.word	0x00002210


	//   ....[7]....
        /*023c*/ 	.word	0x00002230


	//   ....[8]....
        /*0240*/ 	.word	0x00002240


	//   ....[9]....
        /*0244*/ 	.word	0x00002260


	//   ....[10]....
        /*0248*/ 	.word	0x00002270


	//   ....[11]....
        /*024c*/ 	.word	0x00002290


	//   ....[12]....
        /*0250*/ 	.word	0x00002900


	//   ....[13]....
        /*0254*/ 	.word	0x00002940


	//   ....[14]....
        /*0258*/ 	.word	0x00002960


	//   ....[15]....
        /*025c*/ 	.word	0x00002980


	//   ....[16]....
        /*0260*/ 	.word	0x000029a0


	//   ....[17]....
        /*0264*/ 	.word	0x000029b0


	//   ....[18]....
        /*0268*/ 	.word	0x000029c0


	//   ....[19]....
        /*026c*/ 	.word	0x000029d0


	//   ....[20]....
        /*0270*/ 	.word	0x00002a50


	//   ....[21]....
        /*0274*/ 	.word	0x00002a70


	//   ....[22]....
        /*0278*/ 	.word	0x00002ba0


	//   ....[23]....
        /*027c*/ 	.word	0x00002bc0


	//----- nvinfo : EIATTR_EXIT_INSTR_OFFSETS
	.align		4
.L_64:
        /*0280*/ 	.byte	0x04, 0x1c
        /*0282*/ 	.short	(.L_66 - .L_65)


	//   ....[0]....
.L_65:
        /*0284*/ 	.word	0x00003cd0


	//   ....[1]....
        /*0288*/ 	.word	0x00003d00


	//----- nvinfo : EIATTR_REQNTID
	.align		4
.L_66:
        /*028c*/ 	.byte	0x04, 0x10
        /*028e*/ 	.short	(.L_68 - .L_67)
.L_67:
        /*0290*/ 	.word	0x00000100
        /*0294*/ 	.word	0x00000001
        /*0298*/ 	.word	0x00000001


	//----- nvinfo : EIATTR_CBANK_PARAM_SIZE
	.align		4
.L_68:
        /*029c*/ 	.byte	0x03, 0x19
        /*029e*/ 	.short	0x0088


	//----- nvinfo : EIATTR_PARAM_CBANK
	.align		4
        /*02a0*/ 	.byte	0x04, 0x0a
        /*02a2*/ 	.short	(.L_70 - .L_69)
	.align		4
.L_69:
        /*02a4*/ 	.word	index@(.nv.constant0.attn_fwd)
        /*02a8*/ 	.short	0x0210
        /*02aa*/ 	.short	0x0088


	//----- nvinfo : EIATTR_SW_WAR
	.align		4
.L_70:
        /*02ac*/ 	.byte	0x04, 0x36
        /*02ae*/ 	.short	(.L_72 - .L_71)
.L_71:
        /*02b0*/ 	.word	0x00000008
.L_72:


//--------------------- .nv.callgraph             --------------------------
	.section	.nv.callgraph,"",@"SHT_CUDA_CALLGRAPH"
	.align	4
	.sectionentsize	8
	.align		4
        /*0000*/ 	.word	0x00000000
	.align		4
        /*0004*/ 	.word	0xffffffff
	.align		4
        /*0008*/ 	.word	0x00000000
	.align		4
        /*000c*/ 	.word	0xfffffffe
	.align		4
        /*0010*/ 	.word	0x00000000
	.align		4
        /*0014*/ 	.word	0xfffffffd
	.align		4
        /*0018*/ 	.word	0x00000000
	.align		4
        /*001c*/ 	.word	0xfffffffc


//--------------------- .nv.constant4             --------------------------
	.section	.nv.constant4,"a",@progbits
	.align	8
	.align		8
.nv.constant4:
        /*0000*/ 	.dword	_$_str


//--------------------- .text.attn_fwd            --------------------------
	.section	.text.attn_fwd,"ax",@progbits
	.align	128
        .global         attn_fwd
        .type           attn_fwd,@function
        .size           attn_fwd,(.L_x_3 - attn_fwd)
        .other          attn_fwd,@"STO_CUDA_ENTRY STV_DEFAULT"
attn_fwd:
.text.attn_fwd:
[----:B------:R-:W0:Y:S01]  /*0000*/  LDC R1, c[0x0][0x28] ;  /* 0x00000a00ff017b82 */ /* 0x000e220000000800 */
[----:B------:R-:W1:Y:S07]  /*0010*/  S2R R25, SR_TID.X ;  /* 0x0000000000197919 */ /* 0x000e6e0000002100 */
[----:B------:R-:W2:Y:S01]  /*0020*/  S2UR UR7, SR_CTAID.Y ;  /* 0x00000000000779c3 */ /* 0x000ea20000002600 */
[----:B------:R-:W-:Y:S01]  /*0030*/  ULDC.64 UR4, c[0x0][0x240] ;  /* 0x0000900000047ab9 */ /* 0x000fe20000000a00 */
[----:B------:R-:W-:Y:S01]  /*0040*/  ULDC.64 UR10, c[0x0][0x208] ;  /* 0x00008200000a7ab9 */ /* 0x000fe20000000a00 */
[----:B------:R-:W3:Y:S05]  /*0050*/  S2R R3, SR_CTAID.X ;  /* 0x0000000000037919 */ /* 0x000eea0000002500 */
[----:B------:R-:W4:Y:S08]  /*0060*/  LDC R11, c[0x0][0x248] ;  /* 0x00009200ff0b7b82 */ /* 0x000f300000000800 */
[----:B------:R-:W5:Y:S01]  /*0070*/  LDC.64 R16, c[0x0][0x210] ;  /* 0x00008400ff107b82 */ /* 0x000f620000000a00 */
[----:B--2---:R-:W-:Y:S01]  /*0080*/  UIMAD UR4, UR7, UR4, URZ ;  /* 0x00000004070472a4 */ /* 0x004fe2000f8e023f */
[----:B-1----:R-:W-:-:S02]  /*0090*/  LOP3.LUT R10, R25, 0x1f, RZ, 0xc0, !PT ;  /* 0x0000001f190a7812 */ /* 0x002fc400078ec0ff */
[----:B------:R-:W-:Y:S02]  /*00a0*/  SHF.R.U32.HI R12, RZ, 0x5, R25 ;  /* 0x00000005ff0c7819 */ /* 0x000fe40000011619 */
[----:B------:R-:W-:Y:S01]  /*00b0*/  LEA.HI R14, R25, 0x18, RZ, 0x1b ;  /* 0x00000018190e7811 */ /* 0x000fe200078fd8ff */
[----:B---3--:R-:W-:Y:S01]  /*00c0*/  IMAD R0, R3, 0x20, R10 ;  /* 0x0000002003007824 */ /* 0x008fe200078e020a */
[----:B------:R-:W-:-:S03]  /*00d0*/  SGXT.U32 R12, R12, 0x3 ;  /* 0x000000030c0c781a */ /* 0x000fc60000000000 */
[----:B------:R-:W-:Y:S01]  /*00e0*/  IMAD R3, R0, UR5, RZ ;  /* 0x0000000500037c24 */ /* 0x000fe2000f8e02ff */
[----:B------:R-:W-:Y:S01]  /*00f0*/  USHF.R.S32.HI UR5, URZ, 0x1f, UR4 ;  /* 0x0000001f3f057899 */ /* 0x000fe20008011404 */
[-C--:B----4-:R-:W-:Y:S02]  /*0100*/  IMAD R5, R12, R11.reuse, RZ ;  /* 0x0000000b0c057224 */ /* 0x090fe400078e02ff */
[----:B------:R-:W-:Y:S01]  /*0110*/  IMAD R9, R14, R11, RZ ;  /* 0x0000000b0e097224 */ /* 0x000fe200078e02ff */
[----:B-----5:R-:W-:Y:S01]  /*0120*/  IADD3 R6, P0, P1, R3, UR4, R16 ;  /* 0x0000000403067c10 */ /* 0x020fe2000f91e010 */
[----:B------:R-:W-:Y:S01]  /*0130*/  IMAD R7, R11, 0x8, R5 ;  /* 0x000000080b077824 */ /* 0x000fe200078e0205 */
[----:B------:R-:W-:Y:S02]  /*0140*/  SHF.R.S32.HI R2, RZ, 0x1f, R3 ;  /* 0x0000001fff027819 */ /* 0x000fe40000011403 */
[----:B------:R-:W-:Y:S01]  /*0150*/  IADD3 R8, P3, R9, R6, RZ ;  /* 0x0000000609087210 */ /* 0x000fe20007f7e0ff */
[----:B------:R-:W-:Y:S01]  /*0160*/  IMAD R11, R11, 0x8, R7 ;  /* 0x000000080b0b7824 */ /* 0x000fe200078e0207 */
[----:B------:R-:W-:-:S02]  /*0170*/  IADD3.X R16, R2, UR5, R17, P0, P1 ;  /* 0x0000000502107c10 */ /* 0x000fc400087e2411 */
[-C--:B------:R-:W-:Y:S02]  /*0180*/  IADD3 R2, P0, R5, R6.reuse, RZ ;  /* 0x0000000605027210 */ /* 0x080fe40007f1e0ff */
[----:B------:R-:W-:Y:S02]  /*0190*/  IADD3 R4, P1, R7, R6, RZ ;  /* 0x0000000607047210 */ /* 0x000fe40007f3e0ff */
[-C--:B------:R-:W-:Y:S02]  /*01a0*/  LEA.HI.X.SX32 R3, R5, R16.reuse, 0x1, P0 ;  /* 0x0000001005037211 */ /* 0x080fe400000f0eff */
[----:B------:R-:W-:Y:S02]  /*01b0*/  LEA.HI.X.SX32 R5, R7, R16, 0x1, P1 ;  /* 0x0000001007057211 */ /* 0x000fe400008f0eff */
[----:B------:R-:W-:Y:S01]  /*01c0*/  IADD3 R6, P2, R11, R6, RZ ;  /* 0x000000060b067210 */ /* 0x000fe20007f5e0ff */
[----:B------:R-:W2:Y:S01]  /*01d0*/  LDG.E.U8 R2, desc[UR10][R2.64] ;  /* 0x0000000a02027981 */ /* 0x000ea2000c1e1100 */
[----:B------:R-:W-:-:S02]  /*01e0*/  LEA.HI.X.SX32 R9, R9, R16, 0x1, P3 ;  /* 0x0000001009097211 */ /* 0x000fc400018f0eff */
[----:B------:R-:W-:Y:S01]  /*01f0*/  LEA.HI.X.SX32 R7, R11, R16, 0x1, P2 ;  /* 0x000000100b077211 */ /* 0x000fe200010f0eff */
[----:B------:R-:W2:Y:S04]  /*0200*/  LDG.E.U8 R5, desc[UR10][R4.64] ;  /* 0x0000000a04057981 */ /* 0x000ea8000c1e1100 */
[----:B------:R1:W3:Y:S04]  /*0210*/  LDG.E.U8 R9, desc[UR10][R8.64] ;  /* 0x0000000a08097981 */ /* 0x0002e8000c1e1100 */
[----:B------:R-:W3:Y:S01]  /*0220*/  LDG.E.U8 R6, desc[UR10][R6.64] ;  /* 0x0000000a06067981 */ /* 0x000ee2000c1e1100 */
[----:B------:R-:W4:Y:S01]  /*0230*/  S2UR UR6, SR_CgaCtaId ;  /* 0x00000000000679c3 */ /* 0x000f220000008800 */
[C---:B------:R-:W-:Y:S01]  /*0240*/  LOP3.LUT R11, R25.reuse, 0xc0, RZ, 0xc0, !PT ;  /* 0x000000c0190b7812 */ /* 0x040fe200078ec0ff */
[----:B------:R-:W-:Y:S01]  /*0250*/  UMOV UR4, 0x400 ;  /* 0x0000040000047882 */ /* 0x000fe20000000000 */
[----:B------:R-:W-:-:S02]  /*0260*/  IMAD.SHL.U32 R24, R25, 0x2, RZ ;  /* 0x0000000219187824 */ /* 0x000fc400078e00ff */
[----:B------:R-:W-:-:S04]  /*0270*/  SHF.R.U32.HI R11, RZ, 0x2, R11 ;  /* 0x00000002ff0b7819 */ /* 0x000fc8000001160b */
[----:B------:R-:W-:Y:S01]  /*0280*/  LOP3.LUT R11, R11, 0x1fe, R24, 0x78, !PT ;  /* 0x000001fe0b0b7812 */ /* 0x000fe200078e7818 */
[----:B------:R-:W-:Y:S01]  /*0290*/  IMAD.MOV.U32 R65, RZ, RZ, -0x800000 ;  /* 0xff800000ff417424 */ /* 0x000fe200078e00ff */
[----:B------:R-:W-:Y:S01]  /*02a0*/  CS2R R20, SRZ ;  /* 0x0000000000147805 */ /* 0x000fe2000001ff00 */
[----:B------:R-:W-:Y:S01]  /*02b0*/  IMAD.MOV.U32 R108, RZ, RZ, 0x3f800000 ;  /* 0x3f800000ff6c7424 */ /* 0x000fe200078e00ff */
[----:B----4-:R-:W-:Y:S01]  /*02c0*/  ULEA UR6, UR6, UR4, 0x18 ;  /* 0x0000000406067291 */ /* 0x010fe2000f8ec03f */
[----:B------:R-:W-:Y:S01]  /*02d0*/  IMAD.MOV.U32 R107, RZ, RZ, 0x3f800000 ;  /* 0x3f800000ff6b7424 */ /* 0x000fe200078e00ff */
[----:B------:R-:W-:Y:S01]  /*02e0*/  CS2R R22, SRZ ;  /* 0x0000000000167805 */ /* 0x000fe2000001ff00 */
[----:B------:R-:W-:Y:S01]  /*02f0*/  IMAD.MOV.U32 R60, RZ, RZ, -0x800000 ;  /* 0xff800000ff3c7424 */ /* 0x000fe200078e00ff */
[----:B------:R-:W-:Y:S02]  /*0300*/  CS2R R28, SRZ ;  /* 0x00000000001c7805 */ /* 0x000fe4000001ff00 */
[----:B------:R-:W-:-:S02]  /*0310*/  CS2R R30, SRZ ;  /* 0x00000000001e7805 */ /* 0x000fc4000001ff00 */
[----:B------:R-:W-:Y:S02]  /*0320*/  CS2R R44, SRZ ;  /* 0x00000000002c7805 */ /* 0x000fe4000001ff00 */
[----:B------:R-:W-:Y:S02]  /*0330*/  CS2R R46, SRZ ;  /* 0x00000000002e7805 */ /* 0x000fe4000001ff00 */
[----:B------:R-:W-:Y:S02]  /*0340*/  CS2R R16, SRZ ;  /* 0x0000000000107805 */ /* 0x000fe4000001ff00 */
[----:B------:R-:W-:Y:S01]  /*0350*/  CS2R R18, SRZ ;  /* 0x0000000000127805 */ /* 0x000fe2000001ff00 */
[----:B-1----:R-:W-:Y:S02]  /*0360*/  IMAD.SHL.U32 R8, R25, 0x20, RZ ;  /* 0x0000002019087824 */ /* 0x002fe400078e00ff */
[----:B--2---:R-:W-:Y:S02]  /*0370*/  IMAD R13, R5, 0x100, R2 ;  /* 0x00000100050d7824 */ /* 0x004fe400078e0202 */
[----:B------:R-:W1:Y:S01]  /*0380*/  LDC R2, c[0x0][0x280] ;  /* 0x0000a000ff027b82 */ /* 0x000e620000000800 */
[----:B---3--:R-:W-:-:S02]  /*0390*/  IMAD R15, R9, 0x100, R6 ;  /* 0x00000100090f7824 */ /* 0x008fc400078e0206 */
[----:B------:R-:W-:-:S03]  /*03a0*/  F2FP.F16.E4M3.UNPACK_B R13, R13 ;  /* 0x0000000dff0d723e */ /* 0x000fc600020006ff */
[----:B------:R-:W-:Y:S02]  /*03b0*/  F2FP.F16.E4M3.UNPACK_B R15, R15 ;  /* 0x0000000fff0f723e */ /* 0x000fe400020006ff */
[----:B------:R-:W-:Y:S02]  /*03c0*/  PRMT R3, R13, 0x7632, R3 ;  /* 0x000076320d037816 */ /* 0x000fe40000000003 */
[----:B------:R-:W-:Y:S02]  /*03d0*/  PRMT R4, R15, 0x7632, R4 ;  /* 0x000076320f047816 */ /* 0x000fe40000000004 */
[----:B-1----:R-:W-:Y:S01]  /*03e0*/  ISETP.GE.AND P0, PT, R2, 0x1, PT ;  /* 0x000000010200780c */ /* 0x002fe20003f06270 */
[----:B------:R-:W-:Y:S01]  /*03f0*/  STS.U16 [R11+UR6], R13 ;  /* 0x0000000d0b007988 */ /* 0x000fe20008000406 */
[----:B------:R-:W-:-:S03]  /*0400*/  LOP3.LUT R5, R25, 0x3f, RZ, 0xc0, !PT ;  /* 0x0000003f19057812 */ /* 0x000fc600078ec0ff */
[----:B------:R1:W-:Y:S04]  /*0410*/  STS.U16 [R11+UR6+0x200], R3 ;  /* 0x000200030b007988 */ /* 0x0003e80008000406 */
[----:B------:R2:W-:Y:S04]  /*0420*/  STS.U16 [R11+UR6+0x400], R15 ;  /* 0x0004000f0b007988 */ /* 0x0005e80008000406 */
[----:B------:R2:W-:Y:S01]  /*0430*/  STS.U16 [R11+UR6+0x600], R4 ;  /* 0x000600040b007988 */ /* 0x0005e20008000406 */
[----:B-1----:R-:W-:Y:S01]  /*0440*/  IMAD.SHL.U32 R3, R25, 0x8, RZ ;  /* 0x0000000819037824 */ /* 0x002fe200078e00ff */
[----:B0-----:R-:W-:Y:S06]  /*0450*/  @!P0 BRA `(.L_x_0) ;  /* 0x00000028004c8947 */ /* 0x001fec0003800000 */
[C---:B------:R-:W-:Y:S01]  /*0460*/  IMAD.SHL.U32 R9, R25.reuse, 0x40, RZ ;  /* 0x0000004019097824 */ /* 0x040fe200078e00ff */
[C---:B--2---:R-:W-:Y:S01]  /*0470*/  LOP3.LUT R4, R25.reuse, 0x1c, RZ, 0xc0, !PT ;  /* 0x0000001c19047812 */ /* 0x044fe200078ec0ff */
[----:B------:R-:W0:Y:S01]  /*0480*/  LDC.64 R20, c[0x0][0x220] ;  /* 0x00008800ff147b82 */ /* 0x000e220000000a00 */
[----:B------:R-:W-:Y:S01]  /*0490*/  LOP3.LUT R7, R25, 0x1, RZ, 0xc0, !PT ;  /* 0x0000000119077812 */ /* 0x000fe200078ec0ff */
[----:B------:R-:W-:Y:S01]  /*04a0*/  ULDC UR4, c[0x0][0x258] ;  /* 0x0000960000047ab9 */ /* 0x000fe20000000800 */
[----:B------:R-:W-:Y:S01]  /*04b0*/  LOP3.LUT R6, R9, 0x1c0, RZ, 0xc0, !PT ;  /* 0x000001c009067812 */ /* 0x000fe200078ec0ff */
[----:B------:R-:W-:Y:S01]  /*04c0*/  ULDC.64 UR8, c[0x0][0x260] ;  /* 0x0000980000087ab9 */ /* 0x000fe20000000a00 */
[----:B------:R-:W-:Y:S01]  /*04d0*/  SHF.R.U32.HI R13, RZ, 0x1, R25 ;  /* 0x00000001ff0d7819 */ /* 0x000fe20000011619 */
[----:B------:R-:W-:Y:S01]  /*04e0*/  IMAD R11, R7, 0x2, R4 ;  /* 0x00000002070b7824 */ /* 0x000fe200078e0204 */
[----:B------:R-:W-:Y:S01]  /*04f0*/  LOP3.LUT R17, R6, 0x30, R3, 0xf8, !PT ;  /* 0x0000003006117812 */ /* 0x000fe200078ef803 */
[----:B------:R-:W1:Y:S01]  /*0500*/  LDC R23, c[0x0][0x268] ;  /* 0x00009a00ff177b82 */ /* 0x000e620000000800 */
[----:B------:R-:W-:Y:S01]  /*0510*/  SGXT.U32 R4, R13, 0x1 ;  /* 0x000000010d04781a */ /* 0x000fe20000000000 */
[----:B------:R-:W-:Y:S01]  /*0520*/  IMAD R5, R5, UR9, RZ ;  /* 0x0000000905057c24 */ /* 0x000fe2000f8e02ff */
[----:B------:R-:W-:Y:S01]  /*0530*/  LOP3.LUT R9, R9, 0x40, RZ, 0xc0, !PT ;  /* 0x0000004009097812 */ /* 0x000fe200078ec0ff */
[----:B------:R-:W-:Y:S01]  /*0540*/  IMAD.MOV.U32 R108, RZ, RZ, 0x3f800000 ;  /* 0x3f800000ff6c7424 */ /* 0x000fe200078e00ff */
[----:B------:R-:W-:Y:S01]  /*0550*/  LOP3.LUT R3, R11, R4, RZ, 0xfc, !PT ;  /* 0x000000040b037212 */ /* 0x000fe200078efcff */
[----:B------:R-:W-:Y:S01]  /*0560*/  IMAD.MOV.U32 R110, RZ, RZ, -0x800000 ;  /* 0xff800000ff6e7424 */ /* 0x000fe200078e00ff */
[--C-:B------:R-:W-:Y:S01]  /*0570*/  SHF.R.S32.HI R11, RZ, 0x1, R25.reuse ;  /* 0x00000001ff0b7819 */ /* 0x100fe20000011419 */
[----:B------:R-:W2:Y:S01]  /*0580*/  LDC.64 R6, c[0x0][0x250] ;  /* 0x00009400ff067b82 */ /* 0x000ea20000000a00 */
[--C-:B------:R-:W-:Y:S01]  /*0590*/  SHF.R.S32.HI R13, RZ, 0x2, R25.reuse ;  /* 0x00000002ff0d7819 */ /* 0x100fe20000011419 */
[----:B------:R-:W-:Y:S01]  /*05a0*/  VIADD R15, R9, UR6 ;  /* 0x00000006090f7c36 */ /* 0x000fe20008000000 */
[----:B------:R-:W-:Y:S01]  /*05b0*/  SGXT R11, R11, 0x1 ;  /* 0x000000010b0b781a */ /* 0x000fe20000000200 */
[----:B------:R-:W-:Y:S01]  /*05c0*/  IMAD.MOV.U32 R102, RZ, RZ, RZ ;  /* 0x000000ffff667224 */ /* 0x000fe200078e00ff */
[----:B------:R-:W-:Y:S01]  /*05d0*/  SGXT R9, R13, 0x1 ;  /* 0x000000010d09781a */ /* 0x000fe20000000200 */
[----:B------:R-:W-:Y:S01]  /*05e0*/  IMAD.MOV.U32 R109, RZ, RZ, -0x800000 ;  /* 0xff800000ff6d7424 */ /* 0x000fe200078e00ff */
[----:B------:R-:W-:Y:S01]  /*05f0*/  SHF.R.S32.HI R16, RZ, 0x3, R25 ;  /* 0x00000003ff107819 */ /* 0x000fe20000011419 */
[----:B------:R-:W-:Y:S01]  /*0600*/  IMAD.MOV.U32 R107, RZ, RZ, 0x3f800000 ;  /* 0x3f800000ff6b7424 */ /* 0x000fe200078e00ff */
[----:B------:R-:W-:-:S02]  /*0610*/  LOP3.LUT R13, R11, 0x120, RZ, 0xc0, !PT ;  /* 0x000001200b0d7812 */ /* 0x000fc400078ec0ff */
[----:B------:R-:W-:Y:S02]  /*0620*/  CS2R R28, SRZ ;  /* 0x00000000001c7805 */ /* 0x000fe4000001ff00 */
[----:B------:R-:W-:Y:S02]  /*0630*/  LOP3.LUT R9, R9, 0x90, RZ, 0xc0, !PT ;  /* 0x0000009009097812 */ /* 0x000fe400078ec0ff */
[----:B------:R-:W-:Y:S02]  /*0640*/  CS2R R30, SRZ ;  /* 0x00000000001e7805 */ /* 0x000fe4000001ff00 */
[----:B------:R-:W-:Y:S02]  /*0650*/  SGXT R11, R16, 0x1 ;  /* 0x00000001100b781a */ /* 0x000fe40000000200 */
[----:B------:R-:W-:Y:S02]  /*0660*/  CS2R R44, SRZ ;  /* 0x00000000002c7805 */ /* 0x000fe4000001ff00 */
[----:B------:R-:W-:-:S02]  /*0670*/  LOP3.LUT R16, R13, 0x30, R25, 0x78, !PT ;  /* 0x000000300d107812 */ /* 0x000fc400078e7819 */
[----:B------:R-:W-:Y:S02]  /*0680*/  CS2R R46, SRZ ;  /* 0x00000000002e7805 */ /* 0x000fe4000001ff00 */
[----:B------:R-:W-:Y:S01]  /*0690*/  LOP3.LUT R13, R9, 0x60, R8, 0xf8, !PT ;  /* 0x00000060090d7812 */ /* 0x000fe200078ef808 */
[----:B------:R-:W-:Y:S01]  /*06a0*/  IMAD R9, R10, UR4, RZ ;  /* 0x000000040a097c24 */ /* 0x000fe2000f8e02ff */
[C---:B------:R-:W-:Y:S01]  /*06b0*/  LOP3.LUT R8, R25.reuse, 0x8, RZ, 0xc0, !PT ;  /* 0x0000000819087812 */ /* 0x040fe200078ec0ff */
[----:B------:R-:W-:Y:S01]  /*06c0*/  ULDC.64 UR4, c[0x0][0x218] ;  /* 0x0000860000047ab9 */ /* 0x000fe20000000a00 */
[----:B------:R-:W-:Y:S01]  /*06d0*/  LOP3.LUT R16, R16, 0x90, R11, 0x78, !PT ;  /* 0x0000009010107812 */ /* 0x000fe200078e780b */
[C---:B------:R-:W-:Y:S01]  /*06e0*/  IMAD.SHL.U32 R11, R25.reuse, 0x10, RZ ;  /* 0x00000010190b7824 */ /* 0x040fe200078e00ff */
[----:B------:R-:W-:Y:S01]  /*06f0*/  LOP3.LUT R4, R25, 0x4, RZ, 0xc0, !PT ;  /* 0x0000000419047812 */ /* 0x000fe200078ec0ff */
[----:B--2---:R-:W-:Y:S01]  /*0700*/  IMAD R6, R6, UR7, RZ ;  /* 0x0000000706067c24 */ /* 0x004fe2000f8e02ff */
[----:B------:R-:W-:Y:S01]  /*0710*/  ULDC UR12, c[0x0][0x238] ;  /* 0x00008e00000c7ab9 */ /* 0x000fe20000000800 */
[----:B------:R-:W-:Y:S01]  /*0720*/  IMAD.SHL.U32 R8, R8, 0x2, RZ ;  /* 0x0000000208087824 */ /* 0x000fe200078e00ff */
[----:B------:R-:W-:Y:S01]  /*0730*/  LOP3.LUT R11, R11, 0x100, RZ, 0xc0, !PT ;  /* 0x000001000b0b7812 */ /* 0x000fe200078ec0ff */
[----:B------:R-:W-:Y:S01]  /*0740*/  IMAD R12, R12, R7, RZ ;  /* 0x000000070c0c7224 */ /* 0x000fe200078e02ff */
[----:B------:R-:W-:Y:S01]  /*0750*/  IADD3 R79, P0, P1, R9, UR4, R6 ;  /* 0x00000004094f7c10 */ /* 0x000fe2000f91e006 */
[----:B------:R-:W-:Y:S01]  /*0760*/  UIMAD UR4, UR7, UR8, URZ ;  /* 0x00000008070472a4 */ /* 0x000fe2000f8e023f */
[----:B------:R-:W-:Y:S01]  /*0770*/  LOP3.LUT R8, R13, R8, RZ, 0x3c, !PT ;  /* 0x000000080d087212 */ /* 0x000fe200078e3cff */
[----:B------:R-:W-:Y:S01]  /*0780*/  IMAD R10, R7, 0x8, R12 ;  /* 0x00000008070a7824 */ /* 0x000fe200078e020c */
[----:B------:R-:W-:Y:S01]  /*0790*/  SHF.R.S32.HI R13, RZ, 0x1f, R9 ;  /* 0x0000001fff0d7819 */ /* 0x000fe20000011409 */
[----:B------:R-:W-:Y:S01]  /*07a0*/  IMAD R15, R4, 0x80, R15 ;  /* 0x00000080040f7824 */ /* 0x000fe200078e020f */
[----:B------:R-:W-:-:S02]  /*07b0*/  SHF.R.S32.HI R6, RZ, 0x1f, R6 ;  /* 0x0000001fff067819 */ /* 0x000fc40000011406 */
[----:B------:R-:W-:Y:S01]  /*07c0*/  SHF.R.U32.HI R9, RZ, 0x6, R25 ;  /* 0x00000006ff097819 */ /* 0x000fe20000011619 */
[----:B------:R-:W-:Y:S01]  /*07d0*/  IMAD.IADD R104, R16, 0x1, R15 ;  /* 0x0000000110687824 */ /* 0x000fe200078e020f */
[----:B------:R-:W-:Y:S01]  /*07e0*/  IADD3 R105, R8, UR6, R11 ;  /* 0x0000000608697c10 */ /* 0x000fe2000fffe00b */
[----:B------:R-:W-:Y:S01]  /*07f0*/  IMAD R11, R14, R7, RZ ;  /* 0x000000070e0b7224 */ /* 0x000fe200078e02ff */
[----:B------:R-:W-:Y:S01]  /*0800*/  IADD3.X R19, R13, UR5, R6, P0, P1 ;  /* 0x000000050d137c10 */ /* 0x000fe200087e2406 */
[----:B------:R-:W-:Y:S01]  /*0810*/  IMAD R14, R7, 0x8, R10 ;  /* 0x00000008070e7824 */ /* 0x000fe200078e020a */
[----:B------:R-:W-:Y:S01]  /*0820*/  SHF.R.S32.HI R6, RZ, 0x7, R25 ;  /* 0x00000007ff067819 */ /* 0x000fe20000011419 */
[----:B------:R-:W-:Y:S02]  /*0830*/  USHF.R.S32.HI UR5, URZ, 0x1f, UR4 ;  /* 0x0000001f3f057899 */ /* 0x000fe40008011404 */
[----:B0-----:R-:W-:Y:S01]  /*0840*/  IADD3 R101, P2, P3, R5, UR4, R20 ;  /* 0x0000000405657c10 */ /* 0x001fe2000fb5e014 */
[----:B------:R-:W-:Y:S01]  /*0850*/  IMAD R16, R7, 0x10, R14 ;  /* 0x0000001007107824 */ /* 0x000fe200078e020e */
[----:B------:R-:W-:Y:S01]  /*0860*/  SHF.R.S32.HI R8, RZ, 0x1f, R5 ;  /* 0x0000001fff087819 */ /* 0x000fe20000011405 */
[----:B------:R-:W-:Y:S01]  /*0870*/  UMOV UR4, URZ ;  /* 0x0000003f00047c82 */ /* 0x000fe20008000000 */
[----:B------:R-:W-:Y:S01]  /*0880*/  SGXT.U32 R5, R9, 0x2 ;  /* 0x000000020905781a */ /* 0x000fe20000000000 */
[----:B------:R-:W-:Y:S01]  /*0890*/  IMAD R76, R7, 0x8, R16 ;  /* 0x00000008074c7824 */ /* 0x000fe200078e0210 */
[----:B------:R-:W-:-:S02]  /*08a0*/  SGXT R6, R6, 0x1 ;  /* 0x000000010606781a */ /* 0x000fc40000000200 */
[----:B------:R-:W-:Y:S01]  /*08b0*/  LOP3.LUT R4, R17, 0x30, R24, 0x78, !PT ;  /* 0x0000003011047812 */ /* 0x000fe200078e7818 */
[----:B-1----:R-:W-:Y:S01]  /*08c0*/  IMAD R82, R5, R23, RZ ;  /* 0x0000001705527224 */ /* 0x002fe200078e02ff */
[----:B------:R-:W-:Y:S01]  /*08d0*/  LOP3.LUT R6, R6, 0x90, RZ, 0xc0, !PT ;  /* 0x0000009006067812 */ /* 0x000fe200078ec0ff */
[----:B------:R-:W-:Y:S01]  /*08e0*/  IMAD R78, R7, 0x8, R76 ;  /* 0x00000008074e7824 */ /* 0x000fe200078e024c */
[----:B------:R-:W-:Y:S01]  /*08f0*/  IADD3 R5, P4, R12, R79, RZ ;  /* 0x0000004f0c057210 */ /* 0x000fe20007f9e0ff */
[----:B------:R-:W-:Y:S01]  /*0900*/  IMAD R84, R23, 0x4, R82 ;  /* 0x0000000417547824 */ /* 0x000fe200078e0252 */
[----:B------:R-:W-:Y:S02]  /*0910*/  LOP3.LUT R106, R6, 0x7f, R25, 0x78, !PT ;  /* 0x0000007f066a7812 */ /* 0x000fe400078e7819 */
[----:B------:R-:W-:Y:S01]  /*0920*/  LEA.HI R6, R25, 0x38, RZ, 0x1b ;  /* 0x0000003819067811 */ /* 0x000fe200078fd8ff */
[----:B------:R-:W-:Y:S01]  /*0930*/  IMAD R88, R23, 0x4, R84 ;  /* 0x0000000417587824 */ /* 0x000fe200078e0254 */
[----:B------:R-:W-:-:S02]  /*0940*/  IADD3.X R17, R8, UR5, R21, P2, P3 ;  /* 0x0000000508117c10 */ /* 0x000fc400097e6415 */
[----:B------:R-:W-:Y:S02]  /*0950*/  CS2R R20, SRZ ;  /* 0x0000000000147805 */ /* 0x000fe4000001ff00 */
[----:B------:R-:W-:Y:S01]  /*0960*/  LEA.HI.X.SX32 R9, R12, R19, 0x1, P4 ;  /* 0x000000130c097211 */ /* 0x000fe200020f0eff */
[----:B------:R-:W-:Y:S01]  /*0970*/  IMAD R80, R6, R7, RZ ;  /* 0x0000000706507224 */ /* 0x000fe200078e02ff */
[----:B------:R-:W-:Y:S01]  /*0980*/  IADD3 R12, P4, R14, R79, RZ ;  /* 0x0000004f0e0c7210 */ /* 0x000fe20007f9e0ff */
[C---:B------:R-:W-:Y:S01]  /*0990*/  IMAD R90, R23.reuse, 0x4, R88 ;  /* 0x00000004175a7824 */ /* 0x040fe200078e0258 */
[----:B------:R-:W-:Y:S01]  /*09a0*/  IADD3 R83, P3, R82, R101, RZ ;  /* 0x0000006552537210 */ /* 0x000fe20007f7e0ff */
[----:B------:R-:W-:Y:S01]  /*09b0*/  UMOV UR5, URZ ;  /* 0x0000003f00057c82 */ /* 0x000fe20008000000 */
[----:B------:R-:W-:Y:S01]  /*09c0*/  IADD3 R81, P2, R80, R79, RZ ;  /* 0x0000004f50517210 */ /* 0x000fe20007f5e0ff */
[----:B------:R-:W-:Y:S01]  /*09d0*/  IMAD R94, R23, 0x4, R90 ;  /* 0x00000004175e7824 */ /* 0x000fe200078e025a */
[----:B------:R-:W-:-:S02]  /*09e0*/  LEA.HI.X.SX32 R13, R14, R19, 0x1, P4 ;  /* 0x000000130e0d7211 */ /* 0x000fc400020f0eff */
[----:B------:R-:W-:Y:S01]  /*09f0*/  LEA.HI.X.SX32 R80, R80, R19, 0x1, P2 ;  /* 0x0000001350507211 */ /* 0x000fe200010f0eff */
[C---:B------:R-:W-:Y:S01]  /*0a00*/  IMAD R96, R23.reuse, 0x4, R94 ;  /* 0x0000000417607824 */ /* 0x040fe200078e025e */
[-C--:B------:R-:W-:Y:S02]  /*0a10*/  IADD3 R14, P2, R16, R79.reuse, RZ ;  /* 0x0000004f100e7210 */ /* 0x080fe40007f5e0ff */
[-C--:B------:R-:W-:Y:S01]  /*0a20*/  IADD3 R77, P4, R76, R79.reuse, RZ ;  /* 0x0000004f4c4d7210 */ /* 0x080fe20007f9e0ff */
[C---:B------:R-:W-:Y:S01]  /*0a30*/  IMAD R98, R23.reuse, 0x4, R96 ;  /* 0x0000000417627824 */ /* 0x040fe200078e0260 */
[----:B------:R-:W-:Y:S02]  /*0a40*/  IADD3 R6, P5, R10, R79, RZ ;  /* 0x0000004f0a067210 */ /* 0x000fe40007fbe0ff */
[-C--:B------:R-:W-:Y:S01]  /*0a50*/  LEA.HI.X.SX32 R15, R16, R19.reuse, 0x1, P2 ;  /* 0x00000013100f7211 */ /* 0x080fe200010f0eff */
[----:B------:R-:W-:Y:S01]  /*0a60*/  IMAD R100, R23, 0x4, R98 ;  /* 0x0000000417647824 */ /* 0x000fe200078e0262 */
[----:B------:R-:W-:-:S02]  /*0a70*/  LEA.HI.X.SX32 R76, R76, R19, 0x1, P4 ;  /* 0x000000134c4c7211 */ /* 0x000fc400020f0eff */
[----:B------:R-:W-:Y:S02]  /*0a80*/  CS2R R22, SRZ ;  /* 0x0000000000167805 */ /* 0x000fe4000001ff00 */
[----:B------:R-:W-:Y:S02]  /*0a90*/  LEA.HI.X.SX32 R82, R82, R17, 0x1, P3 ;  /* 0x0000001152527211 */ /* 0x000fe400018f0eff */
[----:B------:R-:W-:Y:S02]  /*0aa0*/  IADD3 R8, P6, R11, R79, RZ ;  /* 0x0000004f0b087210 */ /* 0x000fe40007fde0ff */
[----:B------:R-:W-:Y:S02]  /*0ab0*/  LEA.HI.X.SX32 R10, R10, R19, 0x1, P5 ;  /* 0x000000130a0a7211 */ /* 0x000fe400028f0eff */
[-C--:B------:R-:W-:Y:S02]  /*0ac0*/  IADD3 R85, P2, R84, R101.reuse, RZ ;  /* 0x0000006554557210 */ /* 0x080fe40007f5e0ff */
[----:B------:R-:W-:-:S02]  /*0ad0*/  IADD3 R89, P3, R88, R101, RZ ;  /* 0x0000006558597210 */ /* 0x000fc40007f7e0ff */
[----:B------:R-:W-:Y:S02]  /*0ae0*/  IADD3 R91, P4, R90, R101, RZ ;  /* 0x000000655a5b7210 */ /* 0x000fe40007f9e0ff */
[----:B------:R-:W-:Y:S02]  /*0af0*/  IADD3 R79, P5, R78, R79, RZ ;  /* 0x0000004f4e4f7210 */ /* 0x000fe40007fbe0ff */
[-C--:B------:R-:W-:Y:S02]  /*0b00*/  LEA.HI.X.SX32 R84, R84, R17.reuse, 0x1, P2 ;  /* 0x0000001154547211 */ /* 0x080fe400010f0eff */
[-C--:B------:R-:W-:Y:S02]  /*0b10*/  LEA.HI.X.SX32 R88, R88, R17.reuse, 0x1, P3 ;  /* 0x0000001158587211 */ /* 0x080fe400018f0eff */
[----:B------:R-:W-:Y:S02]  /*0b20*/  LEA.HI.X.SX32 R90, R90, R17, 0x1, P4 ;  /* 0x000000115a5a7211 */ /* 0x000fe400020f0eff */
[----:B------:R-:W-:-:S02]  /*0b30*/  LEA.HI.X.SX32 R78, R78, R19, 0x1, P5 ;  /* 0x000000134e4e7211 */ /* 0x000fc400028f0eff */
[-C--:B------:R-:W-:Y:S02]  /*0b40*/  IADD3 R95, P2, R94, R101.reuse, RZ ;  /* 0x000000655e5f7210 */ /* 0x080fe40007f5e0ff */
[-C--:B------:R-:W-:Y:S02]  /*0b50*/  IADD3 R97, P3, R96, R101.reuse, RZ ;  /* 0x0000006560617210 */ /* 0x080fe40007f7e0ff */
[-C--:B------:R-:W-:Y:S02]  /*0b60*/  IADD3 R99, P4, R98, R101.reuse, RZ ;  /* 0x0000006562637210 */ /* 0x080fe40007f9e0ff */
[----:B------:R-:W-:Y:S02]  /*0b70*/  IADD3 R101, P5, R100, R101, RZ ;  /* 0x0000006564657210 */ /* 0x000fe40007fbe0ff */
[----:B------:R-:W-:Y:S02]  /*0b80*/  LEA.HI.X.SX32 R11, R11, R19, 0x1, P6 ;  /* 0x000000130b0b7211 */ /* 0x000fe400030f0eff */
[----:B------:R-:W-:-:S02]  /*0b90*/  CS2R R18, SRZ ;  /* 0x0000000000127805 */ /* 0x000fc4000001ff00 */
[-C--:B------:R-:W-:Y:S02]  /*0ba0*/  LEA.HI.X.SX32 R94, R94, R17.reuse, 0x1, P2 ;  /* 0x000000115e5e7211 */ /* 0x080fe400010f0eff */
[-C--:B------:R-:W-:Y:S02]  /*0bb0*/  LEA.HI.X.SX32 R96, R96, R17.reuse, 0x1, P3 ;  /* 0x0000001160607211 */ /* 0x080fe400018f0eff */
[-C--:B------:R-:W-:Y:S02]  /*0bc0*/  LEA.HI.X.SX32 R98, R98, R17.reuse, 0x1, P4 ;  /* 0x0000001162627211 */ /* 0x080fe400020f0eff */
[----:B------:R-:W-:Y:S02]  /*0bd0*/  LEA.HI.X.SX32 R100, R100, R17, 0x1, P5 ;  /* 0x0000001164647211 */ /* 0x000fe400028f0eff */
[----:B------:R-:W-:Y:S02]  /*0be0*/  CS2R R16, SRZ ;  /* 0x0000000000107805 */ /* 0x000fe4000001ff00 */
[----:B------:R-:W-:-:S02]  /*0bf0*/  LOP3.LUT P0, RZ, R25, 0x1, RZ, 0xc0, !PT ;  /* 0x0000000119ff7812 */ /* 0x000fc4000780c0ff */
[----:B------:R-:W-:Y:S02]  /*0c00*/  LOP3.LUT P1, RZ, R25, 0x2, RZ, 0xc0, !PT ;  /* 0x0000000219ff7812 */ /* 0x000fe4000782c0ff */
[----:B------:R-:W-:-:S11]  /*0c10*/  LOP3.LUT R103, R106, 0x20, RZ, 0x3c, !PT ;  /* 0x000000206a677812 */ /* 0x000fd600078e3cff */
.L_x_1:
[----:B------:R-:W-:Y:S02]  /*0c20*/  SHF.R.S32.HI R42, RZ, 0x1f, R102 ;  /* 0x0000001fff2a7819 */ /* 0x000fe40000011466 */
[C---:B------:R-:W-:Y:S02]  /*0c30*/  IADD3 R36, P2, R102.reuse, R5, RZ ;  /* 0x0000000566247210 */ /* 0x040fe40007f5e0ff */
[----:B------:R-:W-:-:S03]  /*0c40*/  IADD3 R38, P3, R102, R6, RZ ;  /* 0x0000000666267210 */ /* 0x000fc60007f7e0ff */
[----:B------:R-:W-:Y:S01]  /*0c50*/  IMAD.X R37, R42, 0x1, R9, P2 ;  /* 0x000000012a257824 */ /* 0x000fe200010e0609 */
[----:B------:R-:W-:Y:S01]  /*0c60*/  IADD3 R40, P2, R102, R12, RZ ;  /* 0x0000000c66287210 */ /* 0x000fe20007f5e0ff */
[----:B------:R-:W-:Y:S01]  /*0c70*/  IMAD.X R39, R42, 0x1, R10, P3 ;  /* 0x000000012a277824 */ /* 0x000fe200018e060a */
[----:B------:R-:W-:Y:S02]  /*0c80*/  IADD3 R26, P3, R102, R8, RZ ;  /* 0x00000008661a7210 */ /* 0x000fe40007f7e0ff */
[----:B------:R0:W2:Y:S01]  /*0c90*/  LDG.E.U8 R43, desc[UR10][R36.64] ;  /* 0x0000000a242b7981 */ /* 0x0000a2000c1e1100 */
[----:B------:R-:W-:Y:S01]  /*0ca0*/  IMAD.X R41, R42, 0x1, R13, P2 ;  /* 0x000000012a297824 */ /* 0x000fe200010e060d */
[----:B------:R-:W-:Y:S01]  /*0cb0*/  IADD3 R24, P2, R102, R14, RZ ;  /* 0x0000000e66187210 */ /* 0x000fe20007f5e0ff */
[----:B------:R-:W-:Y:S01]  /*0cc0*/  IMAD.X R27, R42, 0x1, R11, P3 ;  /* 0x000000012a1b7824 */ /* 0x000fe200018e060b */
[C---:B------:R-:W-:Y:S01]  /*0cd0*/  IADD3 R34, P3, R102.reuse, R77, RZ ;  /* 0x0000004d66227210 */ /* 0x040fe20007f7e0ff */
[----:B------:R-:W3:Y:S01]  /*0ce0*/  LDG.E.U8 R39, desc[UR10][R38.64] ;  /* 0x0000000a26277981 */ /* 0x000ee2000c1e1100 */
[----:B------:R-:W-:Y:S01]  /*0cf0*/  IADD3 R32, P4, R102, R79, RZ ;  /* 0x0000004f66207210 */ /* 0x000fe20007f9e0ff */
[----:B------:R-:W-:-:S02]  /*0d00*/  IMAD.X R25, R42, 0x1, R15, P2 ;  /* 0x000000012a197824 */ /* 0x000fc400010e060f */
[----:B------:R-:W4:Y:S01]  /*0d10*/  LDG.E.U8 R41, desc[UR10][R40.64] ;  /* 0x0000000a28297981 */ /* 0x000f22000c1e1100 */
[----:B0-----:R-:W-:Y:S01]  /*0d20*/  IADD3 R36, P2, R102, R81, RZ ;  /* 0x0000005166247210 */ /* 0x001fe20007f5e0ff */
[C---:B------:R-:W-:Y:S02]  /*0d30*/  IMAD.X R35, R42.reuse, 0x1, R76, P3 ;  /* 0x000000012a237824 */ /* 0x040fe400018e064c */
[C---:B------:R-:W-:Y:S01]  /*0d40*/  IMAD.X R33, R42.reuse, 0x1, R78, P4 ;  /* 0x000000012a217824 */ /* 0x040fe200020e064e */
[----:B------:R-:W5:Y:S01]  /*0d50*/  LDG.E.U8 R27, desc[UR10][R26.64] ;  /* 0x0000000a1a1b7981 */ /* 0x000f62000c1e1100 */
[----:B------:R-:W-:-:S03]  /*0d60*/  IMAD.X R37, R42, 0x1, R80, P2 ;  /* 0x000000012a257824 */ /* 0x000fc600010e0650 */
[----:B------:R-:W5:Y:S04]  /*0d70*/  LDG.E.U8 R25, desc[UR10][R24.64] ;  /* 0x0000000a18197981 */ /* 0x000f68000c1e1100 */
[----:B------:R-:W5:Y:S04]  /*0d80*/  LDG.E.U8 R53, desc[UR10][R34.64] ;  /* 0x0000000a22357981 */ /* 0x000f68000c1e1100 */
[----:B------:R-:W5:Y:S04]  /*0d90*/  LDG.E.U8 R55, desc[UR10][R32.64] ;  /* 0x0000000a20377981 */ /* 0x000f68000c1e1100 */
[----:B------:R-:W5:Y:S01]  /*0da0*/  LDG.E.U8 R59, desc[UR10][R36.64] ;  /* 0x0000000a243b7981 */ /* 0x000f62000c1e1100 */
[----:B------:R-:W-:Y:S01]  /*0db0*/  USHF.R.S32.HI UR8, URZ, 0x1f, UR4 ;  /* 0x0000001f3f087899 */ /* 0x000fe20008011404 */
[----:B------:R-:W-:Y:S01]  /*0dc0*/  BAR.SYNC.DEFER_BLOCKING 0x0 ;  /* 0x0000000000007b1d */ /* 0x000fe20000010000 */
[----:B------:R-:W-:-:S02]  /*0dd0*/  IADD3 R114, P2, R83, UR4, RZ ;  /* 0x0000000453727c10 */ /* 0x000fc4000ff5e0ff */
[----:B------:R-:W-:Y:S02]  /*0de0*/  IADD3 R112, P3, R85, UR4, RZ ;  /* 0x0000000455707c10 */ /* 0x000fe4000ff7e0ff */
[----:B------:R-:W-:Y:S02]  /*0df0*/  IADD3.X R115, R82, UR8, RZ, P2, !PT ;  /* 0x0000000852737c10 */ /* 0x000fe400097fe4ff */
[----:B------:R-:W-:Y:S02]  /*0e00*/  IADD3.X R113, R84, UR8, RZ, P3, !PT ;  /* 0x0000000854717c10 */ /* 0x000fe40009ffe4ff */
[----:B------:R-:W-:-:S04]  /*0e10*/  IADD3 R118, P3, R95, UR4, RZ ;  /* 0x000000045f767c10 */ /* 0x000fc8000ff7e0ff */
[----:B------:R-:W-:Y:S01]  /*0e20*/  IADD3.X R119, R94, UR8, RZ, P3, !PT ;  /* 0x000000085e777c10 */ /* 0x000fe20009ffe4ff */
[----:B--2---:R-:W-:Y:S04]  /*0e30*/  STS.U8 [R106+UR6+0x800], R43 ;  /* 0x0008002b6a007988 */ /* 0x004fe80008000006 */
[----:B---3--:R-:W-:Y:S04]  /*0e40*/  STS.U8 [R106+UR6+0x900], R39 ;  /* 0x000900276a007988 */ /* 0x008fe80008000006 */
[----:B----4-:R-:W-:Y:S04]  /*0e50*/  STS.U8 [R106+UR6+0xa00], R41 ;  /* 0x000a00296a007988 */ /* 0x010fe80008000006 */
[----:B-----5:R-:W-:Y:S04]  /*0e60*/  STS.U8 [R106+UR6+0xb00], R27 ;  /* 0x000b001b6a007988 */ /* 0x020fe80008000006 */
[----:B------:R-:W-:Y:S04]  /*0e70*/  STS.U8 [R106+UR6+0xc00], R25 ;  /* 0x000c00196a007988 */ /* 0x000fe80008000006 */
[----:B------:R-:W-:Y:S04]  /*0e80*/  STS.U8 [R106+UR6+0xd00], R53 ;  /* 0x000d00356a007988 */ /* 0x000fe80008000006 */
[----:B------:R-:W-:Y:S04]  /*0e90*/  STS.U8 [R106+UR6+0xe00], R55 ;  /* 0x000e00376a007988 */ /* 0x000fe80008000006 */
[----:B------:R-:W-:Y:S01]  /*0ea0*/  STS.U8 [R106+UR6+0xf00], R59 ;  /* 0x000f003b6a007988 */ /* 0x000fe20008000006 */
[----:B------:R-:W-:Y:S06]  /*0eb0*/  BAR.SYNC.DEFER_BLOCKING 0x0 ;  /* 0x0000000000007b1d */ /* 0x000fec0000010000 */
[----:B------:R-:W0:Y:S04]  /*0ec0*/  LDSM.16.M88.4 R64, [R105+0x800] ;  /* 0x000800006940783b */ /* 0x000e280000000200 */
[----:B------:R-:W1:Y:S04]  /*0ed0*/  LDSM.16.MT88.4 R32, [R104] ;  /* 0x000000006820783b */ /* 0x000e680000004200 */
[----:B------:R-:W2:Y:S04]  /*0ee0*/  LDSM.16.MT88.4 R48, [R104+0x400] ;  /* 0x000400006830783b */ /* 0x000ea80000004200 */
[----:B------:R-:W3:Y:S04]  /*0ef0*/  LDSM.16.M88.4 R60, [R105+0xa00] ;  /* 0x000a0000693c783b */ /* 0x000ee80000000200 */
[----:B------:R-:W4:Y:S01]  /*0f00*/  LDSM.16.M88.4 R36, [R105+0xc00] ;  /* 0x000c00006924783b */ /* 0x000f220000000200 */
[----:B0-----:R-:W-:-:S02]  /*0f10*/  F2FP.F16.E4M3.UNPACK_B R68, R64 ;  /* 0x00000040ff44723e */ /* 0x001fc400020006ff */
[----:B------:R-:W-:Y:S02]  /*0f20*/  F2FP.F16.E4M3.UNPACK_B R69, R65 ;  /* 0x00000041ff45723e */ /* 0x000fe400020006ff */
[----:B------:R-:W-:Y:S01]  /*0f30*/  F2FP.F16.E4M3.UNPACK_B R56, R66 ;  /* 0x00000042ff38723e */ /* 0x000fe200020006ff */
[----:B-1----:R-:W-:Y:S01]  /*0f40*/  IMAD.MOV.U32 R40, RZ, RZ, R32 ;  /* 0x000000ffff287224 */ /* 0x002fe200078e0020 */
[----:B------:R-:W-:Y:S01]  /*0f50*/  F2FP.F16.E4M3.UNPACK_B R57, R67 ;  /* 0x00000043ff39723e */ /* 0x000fe200020006ff */
[----:B------:R-:W-:Y:S01]  /*0f60*/  IMAD.MOV.U32 R41, RZ, RZ, R34 ;  /* 0x000000ffff297224 */ /* 0x000fe200078e0022 */
[----:B------:R-:W-:Y:S01]  /*0f70*/  F2FP.F16.E4M3.UNPACK_B R64, R64.H1 ;  /* 0x00000040ff40723e */ /* 0x000fe200030006ff */
[----:B--2---:R-:W-:Y:S01]  /*0f80*/  IMAD.MOV.U32 R42, RZ, RZ, R48 ;  /* 0x000000ffff2a7224 */ /* 0x004fe200078e0030 */
[----:B------:R-:W-:Y:S01]  /*0f90*/  F2FP.F16.E4M3.UNPACK_B R65, R65.H1 ;  /* 0x00000041ff41723e */ /* 0x000fe200030006ff */
[----:B------:R-:W-:Y:S01]  /*0fa0*/  IMAD.MOV.U32 R43, RZ, RZ, R50 ;  /* 0x000000ffff2b7224 */ /* 0x000fe200078e0032 */
[----:B---3--:R-:W-:Y:S01]  /*0fb0*/  F2FP.F16.E4M3.UNPACK_B R54, R60 ;  /* 0x0000003cff36723e */ /* 0x008fe200020006ff */
[----:B------:R-:W-:Y:S01]  /*0fc0*/  IMAD.MOV.U32 R24, RZ, RZ, R32 ;  /* 0x000000ffff187224 */ /* 0x000fe200078e0020 */
[----:B------:R-:W-:Y:S01]  /*0fd0*/  F2FP.F16.E4M3.UNPACK_B R55, R61 ;  /* 0x0000003dff37723e */ /* 0x000fe200020006ff */
[----:B------:R-:W-:Y:S01]  /*0fe0*/  IMAD.MOV.U32 R25, RZ, RZ, R34 ;  /* 0x000000ffff197224 */ /* 0x000fe200078e0022 */
[----:B------:R-:W-:Y:S01]  /*0ff0*/  F2FP.F16.E4M3.UNPACK_B R52, R62 ;  /* 0x0000003eff34723e */ /* 0x000fe200020006ff */
[----:B------:R-:W-:Y:S01]  /*1000*/  IMAD.MOV.U32 R26, RZ, RZ, R48 ;  /* 0x000000ffff1a7224 */ /* 0x000fe200078e0030 */
[----:B------:R-:W-:Y:S01]  /*1010*/  HMMA.16816.F32 R68, R40, R68, RZ ;  /* 0x000000442844723c */ /* 0x000fe200000018ff */
[----:B------:R-:W-:Y:S01]  /*1020*/  IMAD.MOV.U32 R27, RZ, RZ, R50 ;  /* 0x000000ffff1b7224 */ /* 0x000fe200078e0032 */
[----:B------:R-:W-:Y:S01]  /*1030*/  F2FP.F16.E4M3.UNPACK_B R53, R63 ;  /* 0x0000003fff35723e */ /* 0x000fe200020006ff */
[----:B------:R-:W-:Y:S01]  /*1040*/  IMAD.MOV.U32 R72, RZ, RZ, R33 ;  /* 0x000000ffff487224 */ /* 0x000fe200078e0021 */
[----:B----4-:R-:W-:Y:S01]  /*1050*/  F2FP.F16.E4M3.UNPACK_B R86, R36 ;  /* 0x00000024ff56723e */ /* 0x010fe200020006ff */
[----:B------:R-:W-:Y:S01]  /*1060*/  IMAD.MOV.U32 R73, RZ, RZ, R35 ;  /* 0x000000ffff497224 */ /* 0x000fe200078e0023 */
[----:B------:R-:W-:Y:S01]  /*1070*/  F2FP.F16.E4M3.UNPACK_B R87, R37 ;  /* 0x00000025ff57723e */ /* 0x000fe200020006ff */
[----:B------:R-:W-:Y:S01]  /*1080*/  IMAD.MOV.U32 R74, RZ, RZ, R49 ;  /* 0x000000ffff4a7224 */ /* 0x000fe200078e0031 */
[----:B------:R-:W-:Y:S01]  /*1090*/  HMMA.16816.F32 R56, R24, R56, RZ ;  /* 0x000000381838723c */ /* 0x000fe200000018ff */
[----:B------:R-:W-:Y:S01]  /*10a0*/  IMAD.MOV.U32 R75, RZ, RZ, R51 ;  /* 0x000000ffff4b7224 */ /* 0x000fe200078e0033 */
[----:B------:R-:W-:-:S02]  /*10b0*/  F2FP.F16.E4M3.UNPACK_B R92, R38 ;  /* 0x00000026ff5c723e */ /* 0x000fc400020006ff */
[----:B------:R-:W-:Y:S02]  /*10c0*/  F2FP.F16.E4M3.UNPACK_B R93, R39 ;  /* 0x00000027ff5d723e */ /* 0x000fe400020006ff */
[----:B------:R-:W-:Y:S01]  /*10d0*/  HMMA.16816.F32 R24, R24, R54, RZ ;  /* 0x000000361818723c */ /* 0x000fe200000018ff */
[----:B------:R-:W-:Y:S02]  /*10e0*/  F2FP.F16.E4M3.UNPACK_B R60, R60.H1 ;  /* 0x0000003cff3c723e */ /* 0x000fe400030006ff */
[----:B------:R-:W-:-:S03]  /*10f0*/  F2FP.F16.E4M3.UNPACK_B R61, R61.H1 ;  /* 0x0000003dff3d723e */ /* 0x000fc600030006ff */
[C---:B------:R-:W-:Y:S06]  /*1100*/  HMMA.16816.F32 R52, R40.reuse, R52, RZ ;  /* 0x000000342834723c */ /* 0x040fec00000018ff */
[----:B------:R-:W-:Y:S06]  /*1110*/  HMMA.16816.F32 R40, R40, R86, RZ ;  /* 0x000000562828723c */ /* 0x000fec00000018ff */
[----:B------:R-:W-:Y:S01]  /*1120*/  HMMA.16816.F32 R68, R72, R64, R68 ;  /* 0x000000404844723c */ /* 0x000fe20000001844 */
[----:B------:R-:W-:Y:S01]  /*1130*/  F2FP.F16.E4M3.UNPACK_B R86, R66.H1 ;  /* 0x00000042ff56723e */ /* 0x000fe200030006ff */
[----:B------:R-:W-:Y:S01]  /*1140*/  IMAD.MOV.U32 R66, RZ, RZ, R49 ;  /* 0x000000ffff427224 */ /* 0x000fe200078e0031 */
[----:B------:R-:W-:Y:S01]  /*1150*/  F2FP.F16.E4M3.UNPACK_B R87, R67.H1 ;  /* 0x00000043ff57723e */ /* 0x000fe200030006ff */
[----:B------:R-:W-:-:S03]  /*1160*/  IMAD.MOV.U32 R67, RZ, RZ, R51 ;  /* 0x000000ffff437224 */ /* 0x000fc600078e0033 */
[----:B------:R-:W-:Y:S02]  /*1170*/  IMAD.MOV.U32 R64, RZ, RZ, R33 ;  /* 0x000000ffff407224 */ /* 0x000fe400078e0021 */
[----:B------:R-:W-:Y:S01]  /*1180*/  IMAD.MOV.U32 R65, RZ, RZ, R35 ;  /* 0x000000ffff417224 */ /* 0x000fe200078e0023 */
[----:B------:R-:W-:Y:S07]  /*1190*/  HMMA.16816.F32 R56, R72, R86, R56 ;  /* 0x000000564838723c */ /* 0x000fee0000001838 */
[----:B------:R-:W-:Y:S01]  /*11a0*/  IMAD.MOV.U32 R72, RZ, RZ, R32 ;  /* 0x000000ffff487224 */ /* 0x000fe200078e0020 */
[----:B------:R-:W-:Y:S01]  /*11b0*/  F2FP.F16.E4M3.UNPACK_B R86, R62.H1 ;  /* 0x0000003eff56723e */ /* 0x000fe200030006ff */
[----:B------:R-:W-:Y:S01]  /*11c0*/  IMAD.MOV.U32 R73, RZ, RZ, R34 ;  /* 0x000000ffff497224 */ /* 0x000fe200078e0022 */
[----:B------:R-:W-:Y:S01]  /*11d0*/  F2FP.F16.E4M3.UNPACK_B R87, R63.H1 ;  /* 0x0000003fff57723e */ /* 0x000fe200030006ff */
[----:B------:R-:W-:Y:S01]  /*11e0*/  IMAD.MOV.U32 R74, RZ, RZ, R48 ;  /* 0x000000ffff4a7224 */ /* 0x000fe200078e0030 */
[C---:B------:R-:W-:Y:S01]  /*11f0*/  HMMA.16816.F32 R60, R64.reuse, R60, R24 ;  /* 0x0000003c403c723c */ /* 0x040fe20000001818 */
[----:B------:R-:W-:Y:S01]  /*1200*/  IMAD.MOV.U32 R75, RZ, RZ, R50 ;  /* 0x000000ffff4b7224 */ /* 0x000fe200078e0032 */
[----:B------:R-:W0:Y:S04]  /*1210*/  LDSM.16.M88.4 R24, [R105+0xe00] ;  /* 0x000e00006918783b */ /* 0x000e280000000200 */
[----:B------:R-:W-:Y:S06]  /*1220*/  HMMA.16816.F32 R52, R64, R86, R52 ;  /* 0x000000564034723c */ /* 0x000fec0000001834 */
[----:B------:R-:W-:Y:S01]  /*1230*/  HMMA.16816.F32 R72, R72, R92, RZ ;  /* 0x0000005c4848723c */ /* 0x000fe200000018ff */
[----:B------:R-:W-:Y:S01]  /*1240*/  F2FP.F16.E4M3.UNPACK_B R86, R38.H1 ;  /* 0x00000026ff56723e */ /* 0x000fe200030006ff */
[----:B------:R-:W-:Y:S01]  /*1250*/  IMAD.MOV.U32 R38, RZ, RZ, R49 ;  /* 0x000000ffff267224 */ /* 0x000fe200078e0031 */
[----:B------:R-:W-:Y:S01]  /*1260*/  F2FP.F16.E4M3.UNPACK_B R87, R39.H1 ;  /* 0x00000027ff57723e */ /* 0x000fe200030006ff */
[----:B------:R-:W-:-:S03]  /*1270*/  IMAD.MOV.U32 R39, RZ, RZ, R51 ;  /* 0x000000ffff277224 */ /* 0x000fc600078e0033 */
[----:B------:R-:W-:Y:S01]  /*1280*/  F2FP.F16.E4M3.UNPACK_B R92, R36.H1 ;  /* 0x00000024ff5c723e */ /* 0x000fe200030006ff */
[----:B------:R-:W-:Y:S01]  /*1290*/  IMAD.MOV.U32 R36, RZ, RZ, R33 ;  /* 0x000000ffff247224 */ /* 0x000fe200078e0021 */
[----:B------:R-:W-:Y:S01]  /*12a0*/  F2FP.F16.E4M3.UNPACK_B R93, R37.H1 ;  /* 0x00000025ff5d723e */ /* 0x000fe200030006ff */
[----:B------:R-:W-:-:S06]  /*12b0*/  IMAD.MOV.U32 R37, RZ, RZ, R35 ;  /* 0x000000ffff257224 */ /* 0x000fcc00078e0023 */
[----:B------:R-:W-:Y:S01]  /*12c0*/  HMMA.16816.F32 R40, R64, R92, R40 ;  /* 0x0000005c4028723c */ /* 0x000fe20000001828 */
[----:B------:R-:W2:Y:S04]  /*12d0*/  LDG.E.U8 R93, desc[UR10][R114.64] ;  /* 0x0000000a725d7981 */ /* 0x000ea8000c1e1100 */
[----:B------:R-:W3:Y:S02]  /*12e0*/  LDG.E.U8 R92, desc[UR10][R112.64] ;  /* 0x0000000a705c7981 */ /* 0x000ee4000c1e1100 */
[----:B------:R-:W-:-:S04]  /*12f0*/  IADD3 R66, P2, R89, UR4, RZ ;  /* 0x0000000459427c10 */ /* 0x000fc8000ff5e0ff */
[----:B------:R-:W-:Y:S01]  /*1300*/  IADD3.X R67, R88, UR8, RZ, P2, !PT ;  /* 0x0000000858437c10 */ /* 0x000fe200097fe4ff */
[----:B------:R-:W-:Y:S01]  /*1310*/  HMMA.16816.F32 R72, R36, R86, R72 ;  /* 0x000000562448723c */ /* 0x000fe20000001848 */
[----:B------:R-:W-:Y:S01]  /*1320*/  IADD3 R120, P2, R91, UR4, RZ ;  /* 0x000000045b787c10 */ /* 0x000fe2000ff5e0ff */
[----:B------:R-:W4:Y:S03]  /*1330*/  LDG.E.U8 R115, desc[UR10][R118.64] ;  /* 0x0000000a76737981 */ /* 0x000f26000c1e1100 */
[----:B------:R-:W-:Y:S01]  /*1340*/  IADD3.X R121, R90, UR8, RZ, P2, !PT ;  /* 0x000000085a797c10 */ /* 0x000fe200097fe4ff */
[----:B------:R1:W5:Y:S01]  /*1350*/  LDG.E.U8 R111, desc[UR10][R66.64] ;  /* 0x0000000a426f7981 */ /* 0x000362000c1e1100 */
[----:B------:R-:W-:Y:S02]  /*1360*/  IADD3 R122, P2, R97, UR4, RZ ;  /* 0x00000004617a7c10 */ /* 0x000fe4000ff5e0ff */
[----:B------:R-:W-:Y:S01]  /*1370*/  IADD3 R86, P4, R99, UR4, RZ ;  /* 0x0000000463567c10 */ /* 0x000fe2000ff9e0ff */
[----:B------:R-:W3:Y:S01]  /*1380*/  LDG.E.U8 R114, desc[UR10][R120.64] ;  /* 0x0000000a78727981 */ /* 0x000ee2000c1e1100 */
[----:B------:R-:W-:-:S02]  /*1390*/  IADD3.X R123, R96, UR8, RZ, P2, !PT ;  /* 0x00000008607b7c10 */ /* 0x000fc400097fe4ff */
[----:B------:R-:W-:Y:S02]  /*13a0*/  IADD3 R116, P2, R101, UR4, RZ ;  /* 0x0000000465747c10 */ /* 0x000fe4000ff5e0ff */
[----:B------:R-:W-:Y:S01]  /*13b0*/  IADD3.X R87, R98, UR8, RZ, P4, !PT ;  /* 0x0000000862577c10 */ /* 0x000fe2000a7fe4ff */
[----:B------:R-:W3:Y:S01]  /*13c0*/  LDG.E.U8 R112, desc[UR10][R122.64] ;  /* 0x0000000a7a707981 */ /* 0x000ee2000c1e1100 */
[----:B------:R-:W-:-:S03]  /*13d0*/  IADD3.X R117, R100, UR8, RZ, P2, !PT ;  /* 0x0000000864757c10 */ /* 0x000fc600097fe4ff */
[----:B------:R1:W3:Y:S04]  /*13e0*/  LDG.E.U8 R113, desc[UR10][R86.64] ;  /* 0x0000000a56717981 */ /* 0x0002e8000c1e1100 */
[----:B------:R1:W3:Y:S01]  /*13f0*/  LDG.E.U8 R116, desc[UR10][R116.64] ;  /* 0x0000000a74747981 */ /* 0x0002e2000c1e1100 */
[----:B0-----:R-:W-:Y:S01]  /*1400*/  F2FP.F16.E4M3.UNPACK_B R64, R24 ;  /* 0x00000018ff40723e */ /* 0x001fe200020006ff */
[----:B------:R-:W-:Y:S01]  /*1410*/  IMAD.MOV.U32 R36, RZ, RZ, R32 ;  /* 0x000000ffff247224 */ /* 0x000fe200078e0020 */
[----:B------:R-:W-:Y:S01]  /*1420*/  F2FP.F16.E4M3.UNPACK_B R65, R25 ;  /* 0x00000019ff41723e */ /* 0x000fe200020006ff */
[----:B------:R-:W-:Y:S02]  /*1430*/  IMAD.MOV.U32 R37, RZ, RZ, R34 ;  /* 0x000000ffff257224 */ /* 0x000fe400078e0022 */
[----:B------:R-:W-:-:S02]  /*1440*/  IMAD.MOV.U32 R38, RZ, RZ, R48 ;  /* 0x000000ffff267224 */ /* 0x000fc400078e0030 */
[----:B------:R-:W-:Y:S02]  /*1450*/  IMAD.MOV.U32 R39, RZ, RZ, R50 ;  /* 0x000000ffff277224 */ /* 0x000fe400078e0032 */
[----:B-1----:R-:W-:Y:S02]  /*1460*/  IMAD.MOV.U32 R66, RZ, RZ, R49 ;  /* 0x000000ffff427224 */ /* 0x002fe400078e0031 */
[----:B------:R-:W-:Y:S02]  /*1470*/  IMAD.MOV.U32 R67, RZ, RZ, R51 ;  /* 0x000000ffff437224 */ /* 0x000fe400078e0033 */
[----:B------:R-:W-:Y:S01]  /*1480*/  FMUL R87, R69, UR12 ;  /* 0x0000000c45577c20 */ /* 0x000fe20008400000 */
[----:B------:R-:W-:Y:S01]  /*1490*/  F2FP.F16.E4M3.UNPACK_B R86, R26.H1 ;  /* 0x0000001aff56723e */ /* 0x000fe200030006ff */
[----:B------:R-:W-:Y:S01]  /*14a0*/  HMMA.16816.F32 R36, R36, R64, RZ ;  /* 0x000000402424723c */ /* 0x000fe200000018ff */
[----:B------:R-:W-:Y:S01]  /*14b0*/  F2FP.F16.E4M3.UNPACK_B R24, R24.H1 ;  /* 0x00000018ff18723e */ /* 0x000fe200030006ff */
[----:B------:R-:W-:Y:S01]  /*14c0*/  BAR.SYNC.DEFER_BLOCKING 0x0 ;  /* 0x0000000000007b1d */ /* 0x000fe20000010000 */
[----:B------:R-:W-:-:S04]  /*14d0*/  F2FP.F16.E4M3.UNPACK_B R25, R25.H1 ;  /* 0x00000019ff19723e */ /* 0x000fc800030006ff */
[----:B------:R-:W-:Y:S02]  /*14e0*/  IMAD.MOV.U32 R64, RZ, RZ, R33 ;  /* 0x000000ffff407224 */ /* 0x000fe400078e0021 */
[----:B------:R-:W-:-:S15]  /*14f0*/  IMAD.MOV.U32 R65, RZ, RZ, R35 ;  /* 0x000000ffff417224 */ /* 0x000fde00078e0023 */
[----:B------:R-:W-:Y:S07]  /*1500*/  HMMA.16816.F32 R36, R64, R24, R36 ;  /* 0x000000184024723c */ /* 0x000fee0000001824 */
[----:B------:R-:W-:Y:S01]  /*1510*/  F2FP.F16.E4M3.UNPACK_B R24, R26 ;  /* 0x0000001aff18723e */ /* 0x000fe200020006ff */
[----:B------:R-:W-:Y:S01]  /*1520*/  IMAD.MOV.U32 R64, RZ, RZ, R32 ;  /* 0x000000ffff407224 */ /* 0x000fe200078e0020 */
[----:B------:R-:W-:Y:S01]  /*1530*/  F2FP.F16.E4M3.UNPACK_B R25, R27 ;  /* 0x0000001bff19723e */ /* 0x000fe200020006ff */
[----:B------:R-:W-:-:S02]  /*1540*/  IMAD.MOV.U32 R65, RZ, RZ, R34 ;  /* 0x000000ffff417224 */ /* 0x000fc400078e0022 */
[----:B------:R-:W-:Y:S02]  /*1550*/  IMAD.MOV.U32 R66, RZ, RZ, R48 ;  /* 0x000000ffff427224 */ /* 0x000fe400078e0030 */
[----:B------:R-:W-:Y:S02]  /*1560*/  IMAD.MOV.U32 R67, RZ, RZ, R50 ;  /* 0x000000ffff437224 */ /* 0x000fe400078e0032 */
[----:B------:R-:W-:Y:S01]  /*1570*/  FMUL R32, R68, UR12 ;  /* 0x0000000c44207c20 */ /* 0x000fe20008400000 */
[----:B------:R-:W-:-:S04]  /*1580*/  FMUL R34, R56, UR12 ;  /* 0x0000000c38227c20 */ /* 0x000fc80008400000 */
[----:B------:R-:W-:Y:S01]  /*1590*/  FMNMX R87, R32, R87, !PT ;  /* 0x0000005720577209 */ /* 0x000fe20007800000 */
[----:B------:R-:W-:Y:S03]  /*15a0*/  HMMA.16816.F32 R64, R64, R24, RZ ;  /* 0x000000184040723c */ /* 0x000fe600000018ff */
[----:B------:R-:W-:-:S04]  /*15b0*/  FMNMX R87, R34, R87, !PT ;  /* 0x0000005722577209 */ /* 0x000fc80007800000 */
[----:B------:R-:W-:Y:S01]  /*15c0*/  FMUL R24, R57, UR12 ;  /* 0x0000000c39187c20 */ /* 0x000fe20008400000 */
[----:B------:R-:W-:Y:S01]  /*15d0*/  FMUL R25, R60, UR12 ;  /* 0x0000000c3c197c20 */ /* 0x000fe20008400000 */
[----:B------:R-:W-:-:S03]  /*15e0*/  FMUL R32, R61, UR12 ;  /* 0x0000000c3d207c20 */ /* 0x000fc60008400000 */
[----:B------:R-:W-:-:S04]  /*15f0*/  FMNMX R24, R24, R87, !PT ;  /* 0x0000005718187209 */ /* 0x000fc80007800000 */
[----:B------:R-:W-:Y:S01]  /*1600*/  FMNMX R117, R25, R24, !PT ;  /* 0x0000001819757209 */ /* 0x000fe20007800000 */
[----:B------:R-:W-:Y:S01]  /*1610*/  IMAD.MOV.U32 R24, RZ, RZ, R33 ;  /* 0x000000ffff187224 */ /* 0x000fe200078e0021 */
[----:B------:R-:W-:Y:S01]  /*1620*/  F2FP.F16.E4M3.UNPACK_B R87, R27.H1 ;  /* 0x0000001bff57723e */ /* 0x000fe200030006ff */
[----:B------:R-:W-:Y:S01]  /*1630*/  FMUL R33, R52, UR12 ;  /* 0x0000000c34217c20 */ /* 0x000fe20008400000 */
[----:B------:R-:W-:Y:S01]  /*1640*/  IMAD.MOV.U32 R25, RZ, RZ, R35 ;  /* 0x000000ffff197224 */ /* 0x000fe200078e0023 */
[----:B------:R-:W-:Y:S01]  /*1650*/  FMNMX R34, R32, R117, !PT ;  /* 0x0000007520227209 */ /* 0x000fe20007800000 */
[----:B------:R-:W-:Y:S02]  /*1660*/  IMAD.MOV.U32 R26, RZ, RZ, R49 ;  /* 0x000000ffff1a7224 */ /* 0x000fe400078e0031 */
[----:B------:R-:W-:Y:S02]  /*1670*/  IMAD.MOV.U32 R27, RZ, RZ, R51 ;  /* 0x000000ffff1b7224 */ /* 0x000fe400078e0033 */
[----:B------:R-:W-:Y:S01]  /*1680*/  FMUL R32, R53, UR12 ;  /* 0x0000000c35207c20 */ /* 0x000fe20008400000 */
[----:B------:R-:W-:Y:S01]  /*1690*/  FMNMX R35, R33, R34, !PT ;  /* 0x0000002221237209 */ /* 0x000fe20007800000 */
[----:B------:R-:W-:-:S03]  /*16a0*/  FMUL R33, R40, UR12 ;  /* 0x0000000c28217c20 */ /* 0x000fc60008400000 */
[----:B------:R-:W-:Y:S01]  /*16b0*/  FMNMX R34, R32, R35, !PT ;  /* 0x0000002320227209 */ /* 0x000fe20007800000 */
[----:B------:R-:W-:Y:S01]  /*16c0*/  HMMA.16816.F32 R24, R24, R86, R64 ;  /* 0x000000561818723c */ /* 0x000fe20000001840 */
[----:B------:R-:W-:Y:S02]  /*16d0*/  FMUL R32, R41, UR12 ;  /* 0x0000000c29207c20 */ /* 0x000fe40008400000 */
[----:B------:R-:W-:Y:S01]  /*16e0*/  FMNMX R35, R33, R34, !PT ;  /* 0x0000002221237209 */ /* 0x000fe20007800000 */
[----:B------:R-:W-:-:S03]  /*16f0*/  FMUL R33, R72, UR12 ;  /* 0x0000000c48217c20 */ /* 0x000fc60008400000 */
[----:B------:R-:W-:Y:S01]  /*1700*/  FMNMX R32, R32, R35, !PT ;  /* 0x0000002320207209 */ /* 0x000fe20007800000 */
[----:B------:R-:W-:-:S03]  /*1710*/  FMUL R35, R73, UR12 ;  /* 0x0000000c49237c20 */ /* 0x000fc60008400000 */
[----:B------:R-:W-:Y:S01]  /*1720*/  FMNMX R32, R33, R32, !PT ;  /* 0x0000002021207209 */ /* 0x000fe20007800000 */
[----:B------:R-:W-:-:S03]  /*1730*/  FMUL R33, R36, UR12 ;  /* 0x0000000c24217c20 */ /* 0x000fc60008400000 */
[----:B------:R-:W-:Y:S01]  /*1740*/  FMNMX R32, R35, R32, !PT ;  /* 0x0000002023207209 */ /* 0x000fe20007800000 */
[----:B------:R-:W-:-:S03]  /*1750*/  FMUL R35, R37, UR12 ;  /* 0x0000000c25237c20 */ /* 0x000fc60008400000 */
[----:B------:R-:W-:-:S04]  /*1760*/  FMNMX R32, R33, R32, !PT ;  /* 0x0000002021207209 */ /* 0x000fc80007800000 */
[----:B------:R-:W-:Y:S01]  /*1770*/  FMNMX R33, R35, R32, !PT ;  /* 0x0000002023217209 */ /* 0x000fe20007800000 */
[----:B------:R-:W-:Y:S01]  /*1780*/  FMUL R34, R24, UR12 ;  /* 0x0000000c18227c20 */ /* 0x000fe20008400000 */
[----:B------:R-:W-:-:S04]  /*1790*/  FMUL R32, R25, UR12 ;  /* 0x0000000c19207c20 */ /* 0x000fc80008400000 */
[----:B------:R-:W-:-:S04]  /*17a0*/  FMNMX R33, R34, R33, !PT ;  /* 0x0000002122217209 */ /* 0x000fc80007800000 */
[----:B------:R-:W-:-:S05]  /*17b0*/  FMNMX R48, R32, R33, !PT ;  /* 0x0000002120307209 */ /* 0x000fca0007800000 */
[----:B------:R-:W0:Y:S01]  /*17c0*/  SHFL.BFLY PT, R35, R48, 0x2, 0x1f ;  /* 0x0c401f0030237f89 */ /* 0x000e2200000e0000 */
[----:B------:R-:W-:Y:S01]  /*17d0*/  FMUL R32, R70, UR12 ;  /* 0x0000000c46207c20 */ /* 0x000fe20008400000 */
[----:B------:R-:W-:Y:S01]  /*17e0*/  FMUL R33, R71, UR12 ;  /* 0x0000000c47217c20 */ /* 0x000fe20008400000 */
[----:B------:R-:W-:-:S04]  /*17f0*/  FMUL R34, R58, UR12 ;  /* 0x0000000c3a227c20 */ /* 0x000fc80008400000 */
[----:B------:R-:W-:Y:S01]  /*1800*/  FMNMX R33, R32, R33, !PT ;  /* 0x0000002120217209 */ /* 0x000fe20007800000 */
[----:B------:R-:W-:Y:S01]  /*1810*/  FMUL R32, R59, UR12 ;  /* 0x0000000c3b207c20 */ /* 0x000fe20008400000 */
[----:B0-----:R-:W-:Y:S02]  /*1820*/  FMNMX R49, R48, R35, !PT ;  /* 0x0000002330317209 */ /* 0x001fe40007800000 */
[----:B------:R-:W-:Y:S01]  /*1830*/  FMNMX R35, R34, R33, !PT ;  /* 0x0000002122237209 */ /* 0x000fe20007800000 */
[----:B------:R-:W-:-:S03]  /*1840*/  FMUL R33, R62, UR12 ;  /* 0x0000000c3e217c20 */ /* 0x000fc60008400000 */
[----:B------:R-:W-:Y:S01]  /*1850*/  FMNMX R34, R32, R35, !PT ;  /* 0x0000002320227209 */ /* 0x000fe20007800000 */
[----:B------:R-:W-:-:S03]  /*1860*/  FMUL R32, R63, UR12 ;  /* 0x0000000c3f207c20 */ /* 0x000fc60008400000 */
[----:B------:R-:W-:Y:S01]  /*1870*/  FMNMX R35, R33, R34, !PT ;  /* 0x0000002221237209 */ /* 0x000fe20007800000 */
[----:B------:R-:W-:Y:S01]  /*1880*/  FMUL R33, R54, UR12 ;  /* 0x0000000c36217c20 */ /* 0x000fe20008400000 */
[----:B------:R-:W0:Y:S02]  /*1890*/  SHFL.BFLY PT, R50, R49, 0x1, 0x1f ;  /* 0x0c201f0031327f89 */ /* 0x000e2400000e0000 */
        /* <DEDUP_REMOVED lines=18> */
[----:B------:R-:W-:-:S03]  /*19c0*/  FMUL R34, R27, UR12 ;  /* 0x0000000c1b227c20 */ /* 0x000fc60008400000 */
[----:B------:R-:W-:Y:S02]  /*19d0*/  FMNMX R35, R33, R48, !PT ;  /* 0x0000003021237209 */ /* 0x000fe40007800000 */
[----:B------:R-:W-:Y:S02]  /*19e0*/  FMNMX R65, R65, R110, !PT ;  /* 0x0000006e41417209 */ /* 0x000fe40007800000 */
[----:B------:R-:W-:-:S03]  /*19f0*/  FMNMX R50, R34, R35, !PT ;  /* 0x0000002322327209 */ /* 0x000fc60007800000 */
[--C-:B------:R-:W-:Y:S02]  /*1a00*/  FFMA R35, R57, UR12, -R65.reuse ;  /* 0x0000000c39237c23 */ /* 0x100fe40008000841 */
[----:B------:R-:W0:Y:S01]  /*1a10*/  SHFL.BFLY PT, R57, R50, 0x2, 0x1f ;  /* 0x0c401f0032397f89 */ /* 0x000e2200000e0000 */
[--C-:B------:R-:W-:Y:S01]  /*1a20*/  FFMA R52, R52, UR12, -R65.reuse ;  /* 0x0000000c34347c23 */ /* 0x100fe20008000841 */
[----:B------:R-:W-:-:S03]  /*1a30*/  FFMA R40, R40, UR12, -R65 ;  /* 0x0000000c28287c23 */ /* 0x000fc60008000841 */
[----:B------:R-:W-:Y:S01]  /*1a40*/  FMUL R49, R52, 1.4426950216293334961 ;  /* 0x3fb8aa3b34317820 */ /* 0x000fe20000400000 */
[----:B------:R-:W-:Y:S01]  /*1a50*/  FMUL R52, R40, 1.4426950216293334961 ;  /* 0x3fb8aa3b28347820 */ /* 0x000fe20000400000 */
[----:B------:R-:W-:Y:S01]  /*1a60*/  FFMA R40, R41, UR12, -R65 ;  /* 0x0000000c29287c23 */ /* 0x000fe20008000841 */
[----:B0-----:R-:W-:-:S05]  /*1a70*/  FMNMX R50, R50, R57, !PT ;  /* 0x0000003932327209 */ /* 0x001fca0007800000 */
[----:B------:R-:W0:Y:S01]  /*1a80*/  SHFL.BFLY PT, R41, R50, 0x1, 0x1f ;  /* 0x0c201f0032297f89 */ /* 0x000e2200000e0000 */
[--C-:B------:R-:W-:Y:S01]  /*1a90*/  FFMA R68, R68, UR12, -R65.reuse ;  /* 0x0000000c44447c23 */ /* 0x100fe20008000841 */
[----:B------:R-:W-:-:S03]  /*1aa0*/  FFMA R60, R60, UR12, -R65 ;  /* 0x0000000c3c3c7c23 */ /* 0x000fc60008000841 */
[----:B------:R-:W-:Y:S01]  /*1ab0*/  FMUL R68, R68, 1.4426950216293334961 ;  /* 0x3fb8aa3b44447820 */ /* 0x000fe20000400000 */
[----:B------:R-:W-:-:S03]  /*1ac0*/  FMUL R60, R60, 1.4426950216293334961 ;  /* 0x3fb8aa3b3c3c7820 */ /* 0x000fc60000400000 */
[----:B------:R-:W-:Y:S01]  /*1ad0*/  MUFU.EX2 R32, R68 ;  /* 0x0000004400207308 */ /* 0x000fe20000000800 */
[----:B------:R-:W-:-:S07]  /*1ae0*/  FFMA R36, R36, UR12, -R65 ;  /* 0x0000000c24247c23 */ /* 0x000fce0008000841 */
[----:B------:R0:W-:Y:S01]  /*1af0*/  MUFU.EX2 R68, R60 ;  /* 0x0000003c00447308 */ /* 0x0001e20000000800 */
[----:B------:R-:W-:Y:S01]  /*1b00*/  FMUL R36, R36, 1.4426950216293334961 ;  /* 0x3fb8aa3b24247820 */ /* 0x000fe20000400000 */
[----:B0-----:R-:W-:-:S04]  /*1b10*/  FMNMX R60, R50, R41, !PT ;  /* 0x00000029323c7209 */ /* 0x001fc80007800000 */
[----:B------:R-:W-:Y:S01]  /*1b20*/  FMNMX R60, R60, R109, !PT ;  /* 0x0000006d3c3c7209 */ /* 0x000fe20007800000 */
[--C-:B------:R-:W-:Y:S01]  /*1b30*/  FFMA R69, R69, UR12, -R65.reuse ;  /* 0x0000000c45457c23 */ /* 0x100fe20008000841 */
[----:B------:R0:W-:Y:S03]  /*1b40*/  MUFU.EX2 R67, R36 ;  /* 0x0000002400437308 */ /* 0x0001e60000000800 */
[--C-:B------:R-:W-:Y:S01]  /*1b50*/  FFMA R70, R70, UR12, -R60.reuse ;  /* 0x0000000c46467c23 */ /* 0x100fe2000800083c */
[--C-:B------:R-:W-:Y:S01]  /*1b60*/  FFMA R71, R71, UR12, -R60.reuse ;  /* 0x0000000c47477c23 */ /* 0x100fe2000800083c */
[----:B------:R-:W-:Y:S01]  /*1b70*/  FMUL R69, R69, 1.4426950216293334961 ;  /* 0x3fb8aa3b45457820 */ /* 0x000fe20000400000 */
[--C-:B------:R-:W-:Y:S02]  /*1b80*/  FFMA R56, R56, UR12, -R65.reuse ;  /* 0x0000000c38387c23 */ /* 0x100fe40008000841 */
[----:B------:R-:W-:Y:S01]  /*1b90*/  FMUL R71, R71, 1.4426950216293334961 ;  /* 0x3fb8aa3b47477820 */ /* 0x000fe20000400000 */
[----:B0-----:R-:W-:Y:S01]  /*1ba0*/  FMUL R36, R70, 1.4426950216293334961 ;  /* 0x3fb8aa3b46247820 */ /* 0x001fe20000400000 */
[----:B------:R-:W-:Y:S01]  /*1bb0*/  FFMA R53, R53, UR12, -R65 ;  /* 0x0000000c35357c23 */ /* 0x000fe20008000841 */
[----:B------:R-:W0:Y:S01]  /*1bc0*/  MUFU.EX2 R33, R69 ;  /* 0x0000004500217308 */ /* 0x000e220000000800 */
[----:B------:R-:W-:Y:S01]  /*1bd0*/  FMUL R34, R56, 1.4426950216293334961 ;  /* 0x3fb8aa3b38227820 */ /* 0x000fe20000400000 */
[----:B------:R-:W-:Y:S01]  /*1be0*/  FMUL R40, R40, 1.4426950216293334961 ;  /* 0x3fb8aa3b28287820 */ /* 0x000fe20000400000 */
[--C-:B------:R-:W-:Y:S01]  /*1bf0*/  FFMA R58, R58, UR12, -R60.reuse ;  /* 0x0000000c3a3a7c23 */ /* 0x100fe2000800083c */
[----:B------:R-:W-:Y:S01]  /*1c00*/  FFMA R59, R59, UR12, -R60 ;  /* 0x0000000c3b3b7c23 */ /* 0x000fe2000800083c */
[----:B------:R-:W-:-:S03]  /*1c10*/  FMUL R35, R35, 1.4426950216293334961 ;  /* 0x3fb8aa3b23237820 */ /* 0x000fc60000400000 */
[----:B------:R-:W-:Y:S01]  /*1c20*/  MUFU.EX2 R36, R36 ;  /* 0x0000002400247308 */ /* 0x000fe20000000800 */
[----:B------:R-:W-:Y:S01]  /*1c30*/  FMUL R48, R53, 1.4426950216293334961 ;  /* 0x3fb8aa3b35307820 */ /* 0x000fe20000400000 */
[----:B------:R-:W-:-:S06]  /*1c40*/  FFMA R25, R25, UR12, -R65 ;  /* 0x0000000c19197c23 */ /* 0x000fcc0008000841 */
[----:B------:R-:W1:Y:S01]  /*1c50*/  MUFU.EX2 R71, R71 ;  /* 0x0000004700477308 */ /* 0x000e620000000800 */
[--C-:B------:R-:W-:Y:S01]  /*1c60*/  FFMA R61, R61, UR12, -R65.reuse ;  /* 0x0000000c3d3d7c23 */ /* 0x100fe20008000841 */
[----:B------:R-:W-:Y:S01]  /*1c70*/  FMUL R59, R59, 1.4426950216293334961 ;  /* 0x3fb8aa3b3b3b7820 */ /* 0x000fe20000400000 */
[----:B------:R-:W-:Y:S01]  /*1c80*/  FFMA R37, R37, UR12, -R65 ;  /* 0x0000000c25257c23 */ /* 0x000fe20008000841 */
[----:B------:R-:W-:-:S04]  /*1c90*/  FMUL R25, R25, 1.4426950216293334961 ;  /* 0x3fb8aa3b19197820 */ /* 0x000fc80000400000 */
[----:B------:R2:W-:Y:S01]  /*1ca0*/  MUFU.EX2 R53, R40 ;  /* 0x0000002800357308 */ /* 0x0005e20000000800 */
[--C-:B------:R-:W-:Y:S01]  /*1cb0*/  FFMA R62, R62, UR12, -R60.reuse ;  /* 0x0000000c3e3e7c23 */ /* 0x100fe2000800083c */
[--C-:B------:R-:W-:Y:S01]  /*1cc0*/  FFMA R54, R54, UR12, -R60.reuse ;  /* 0x0000000c36367c23 */ /* 0x100fe2000800083c */
[----:B------:R-:W-:-:S05]  /*1cd0*/  FFMA R55, R55, UR12, -R60 ;  /* 0x0000000c37377c23 */ /* 0x000fca000800083c */
[----:B------:R-:W1:Y:S01]  /*1ce0*/  MUFU.EX2 R34, R34 ;  /* 0x0000002200227308 */ /* 0x000e620000000800 */
[----:B--2---:R-:W-:Y:S01]  /*1cf0*/  FMUL R40, R58, 1.4426950216293334961 ;  /* 0x3fb8aa3b3a287820 */ /* 0x004fe20000400000 */
[----:B------:R-:W-:Y:S01]  /*1d00*/  FMUL R51, R61, 1.4426950216293334961 ;  /* 0x3fb8aa3b3d337820 */ /* 0x000fe20000400000 */
[----:B------:R-:W-:Y:S01]  /*1d10*/  FMUL R37, R37, 1.4426950216293334961 ;  /* 0x3fb8aa3b25257820 */ /* 0x000fe20000400000 */
[----:B------:R-:W-:-:S04]  /*1d20*/  FFMA R63, R63, UR12, -R60 ;  /* 0x0000000c3f3f7c23 */ /* 0x000fc8000800083c */
[----:B------:R-:W2:Y:S01]  /*1d30*/  MUFU.EX2 R35, R35 ;  /* 0x0000002300237308 */ /* 0x000ea20000000800 */
[----:B------:R-:W-:Y:S01]  /*1d40*/  STS.U8 [R106+UR6+0x800], R93 ;  /* 0x0008005d6a007988 */ /* 0x000fe20008000006 */
[----:B------:R-:W-:Y:S01]  /*1d50*/  FMUL R69, R54, 1.4426950216293334961 ;  /* 0x3fb8aa3b36457820 */ /* 0x000fe20000400000 */
[----:B------:R-:W-:Y:S02]  /*1d60*/  FMUL R50, R55, 1.4426950216293334961 ;  /* 0x3fb8aa3b37327820 */ /* 0x000fe40000400000 */
[----:B-----5:R-:W-:Y:S03]  /*1d70*/  STS.U8 [R106+UR6+0xa00], R111 ;  /* 0x000a006f6a007988 */ /* 0x020fe60008000006 */
[----:B------:R-:W5:Y:S01]  /*1d80*/  MUFU.EX2 R40, R40 ;  /* 0x0000002800287308 */ /* 0x000f620000000800 */
[----:B----4-:R-:W-:Y:S01]  /*1d90*/  STS.U8 [R106+UR6+0xc00], R115 ;  /* 0x000c00736a007988 */ /* 0x010fe20008000006 */
[----:B------:R-:W-:-:S03]  /*1da0*/  FMUL R63, R63, 1.4426950216293334961 ;  /* 0x3fb8aa3b3f3f7820 */ /* 0x000fc60000400000 */
[----:B---3--:R-:W-:Y:S03]  /*1db0*/  STS.U8 [R106+UR6+0xe00], R113 ;  /* 0x000e00716a007988 */ /* 0x008fe60008000006 */
[----:B------:R3:W-:Y:S01]  /*1dc0*/  MUFU.EX2 R61, R25 ;  /* 0x00000019003d7308 */ /* 0x0007e20000000800 */
[----:B------:R4:W-:Y:S01]  /*1dd0*/  STS.U8 [R103+UR6+0x900], R92 ;  /* 0x0009005c67007988 */ /* 0x0009e20008000006 */
[----:B0-----:R-:W-:-:S03]  /*1de0*/  F2FP.SATFINITE.E4M3.F32.PACK_AB_MERGE_C R41, R33, R32, RZ ;  /* 0x000000202129723e */ /* 0x001fc600048070ff */
[----:B------:R0:W-:Y:S03]  /*1df0*/  STS.U8 [R103+UR6+0xb00], R114 ;  /* 0x000b007267007988 */ /* 0x0001e60008000006 */
[----:B------:R-:W4:Y:S01]  /*1e00*/  MUFU.EX2 R59, R59 ;  /* 0x0000003b003b7308 */ /* 0x000f220000000800 */
[----:B---3--:R-:W-:Y:S01]  /*1e10*/  FMUL R25, R62, 1.4426950216293334961 ;  /* 0x3fb8aa3b3e197820 */ /* 0x008fe20000400000 */
[----:B------:R-:W-:Y:S04]  /*1e20*/  STS.U8 [R103+UR6+0xd00], R112 ;  /* 0x000d007067007988 */ /* 0x000fe80008000006 */
[----:B------:R-:W-:Y:S02]  /*1e30*/  STS.U8 [R103+UR6+0xf00], R116 ;  /* 0x000f007467007988 */ /* 0x000fe40008000006 */
[----:B------:R3:W-:Y:S02]  /*1e40*/  MUFU.EX2 R66, R37 ;  /* 0x0000002500427308 */ /* 0x0007e40000000800 */
[----:B---3--:R-:W-:Y:S01]  /*1e50*/  FADD R37, R32, R33 ;  /* 0x0000002120257221 */ /* 0x008fe20000000000 */
[----:B-1----:R-:W-:-:S05]  /*1e60*/  FADD R33, R36, R71 ;  /* 0x0000004724217221 */ /* 0x002fca0000000000 */
[----:B------:R-:W-:Y:S01]  /*1e70*/  MUFU.EX2 R49, R49 ;  /* 0x0000003100317308 */ /* 0x000fe20000000800 */
[----:B------:R-:W-:Y:S01]  /*1e80*/  F2FP.SATFINITE.E4M3.F32.PACK_AB_MERGE_C R71, R71, R36, RZ ;  /* 0x000000244747723e */ /* 0x000fe200048070ff */
[----:B------:R-:W-:-:S06]  /*1e90*/  FADD R32, R34, R37 ;  /* 0x0000002522207221 */ /* 0x000fcc0000000000 */
[----:B------:R-:W1:Y:S01]  /*1ea0*/  MUFU.EX2 R48, R48 ;  /* 0x0000003000307308 */ /* 0x000e620000000800 */
[----:B--2---:R-:W-:-:S07]  /*1eb0*/  F2FP.SATFINITE.E4M3.F32.PACK_AB_MERGE_C R34, R35, R34, RZ ;  /* 0x000000222322723e */ /* 0x004fce00048070ff */
[----:B------:R-:W-:Y:S01]  /*1ec0*/  MUFU.EX2 R25, R25 ;  /* 0x0000001900197308 */ /* 0x000fe20000000800 */
[----:B------:R-:W-:-:S07]  /*1ed0*/  FADD R37, R35, R32 ;  /* 0x0000002023257221 */ /* 0x000fce0000000000 */
[----:B------:R-:W-:Y:S01]  /*1ee0*/  MUFU.EX2 R36, R63 ;  /* 0x0000003f00247308 */ /* 0x000fe20000000800 */
[----:B------:R-:W-:-:S07]  /*1ef0*/  FADD R32, -R65, R110 ;  /* 0x0000006e41207221 */ /* 0x000fce0000000100 */
[----:B------:R-:W2:Y:S08]  /*1f00*/  MUFU.EX2 R51, R51 ;  /* 0x0000003300337308 */ /* 0x000eb00000000800 */
[----:B------:R-:W-:Y:S08]  /*1f10*/  MUFU.EX2 R69, R69 ;  /* 0x0000004500457308 */ /* 0x000ff00000000800 */
[----:B------:R-:W3:Y:S01]  /*1f20*/  MUFU.EX2 R50, R50 ;  /* 0x0000003200327308 */ /* 0x000ee20000000800 */
[----:B-----5:R-:W-:Y:S01]  /*1f30*/  FADD R54, R40, R33 ;  /* 0x0000002128367221 */ /* 0x020fe20000000000 */
[----:B----4-:R-:W-:Y:S01]  /*1f40*/  F2FP.SATFINITE.E4M3.F32.PACK_AB_MERGE_C R40, R59, R40, RZ ;  /* 0x000000283b28723e */ /* 0x010fe200048070ff */
[----:B------:R-:W-:Y:S01]  /*1f50*/  FMUL R32, R32, 1.4426950216293334961 ;  /* 0x3fb8aa3b20207820 */ /* 0x000fe20000400000 */
[----:B------:R-:W-:-:S02]  /*1f60*/  F2FP.F16.E4M3.UNPACK_B R41, R41 ;  /* 0x00000029ff29723e */ /* 0x000fc400020006ff */
[----:B------:R-:W-:Y:S01]  /*1f70*/  F2FP.F16.E4M3.UNPACK_B R34, R34 ;  /* 0x00000022ff22723e */ /* 0x000fe200020006ff */
[----:B------:R-:W-:Y:S01]  /*1f80*/  FFMA R42, R42, UR12, -R60 ;  /* 0x0000000c2a2a7c23 */ /* 0x000fe2000800083c */
[----:B------:R-:W-:Y:S01]  /*1f90*/  F2FP.F16.E4M3.UNPACK_B R40, R40 ;  /* 0x00000028ff28723e */ /* 0x000fe200020006ff */
[----:B------:R-:W-:Y:S01]  /*1fa0*/  FADD R54, R59, R54 ;  /* 0x000000363b367221 */ /* 0x000fe20000000000 */
[----:B------:R-:W-:Y:S01]  /*1fb0*/  F2FP.F16.E4M3.UNPACK_B R71, R71 ;  /* 0x00000047ff47723e */ /* 0x000fe200020006ff */
[----:B------:R4:W-:Y:S01]  /*1fc0*/  MUFU.EX2 R59, R32 ;  /* 0x00000020003b7308 */ /* 0x0009e20000000800 */
[----:B------:R-:W-:Y:S02]  /*1fd0*/  SEL R120, R41, R34, !P0 ;  /* 0x0000002229787207 */ /* 0x000fe40004000000 */
[----:B------:R-:W-:Y:S02]  /*1fe0*/  SEL R86, R34, R41, !P0 ;  /* 0x0000002922567207 */ /* 0x000fe40004000000 */
[----:B-1----:R-:W-:Y:S01]  /*1ff0*/  F2FP.SATFINITE.E4M3.F32.PACK_AB_MERGE_C R34, R48, R49, RZ ;  /* 0x000000313022723e */ /* 0x002fe200048070ff */
[----:B------:R-:W-:Y:S01]  /*2000*/  FFMA R58, R43, UR12, -R60 ;  /* 0x0000000c2b3a7c23 */ /* 0x000fe2000800083c */
[----:B--2---:R-:W-:-:S02]  /*2010*/  F2FP.SATFINITE.E4M3.F32.PACK_AB_MERGE_C R33, R51, R68, RZ ;  /* 0x000000443321723e */ /* 0x004fc400048070ff */
[----:B----4-:R-:W-:Y:S01]  /*2020*/  F2FP.SATFINITE.E4M3.F32.PACK_AB_MERGE_C R32, R36, R25, RZ ;  /* 0x000000192420723e */ /* 0x010fe200048070ff */
[----:B------:R-:W-:Y:S01]  /*2030*/  FMUL R55, R42, 1.4426950216293334961 ;  /* 0x3fb8aa3b2a377820 */ /* 0x000fe20000400000 */
[----:B---3--:R-:W-:Y:S02]  /*2040*/  F2FP.SATFINITE.E4M3.F32.PACK_AB_MERGE_C R35, R50, R69, RZ ;  /* 0x000000453223723e */ /* 0x008fe400048070ff */
[----:B------:R-:W-:Y:S02]  /*2050*/  SEL R110, R71, R40, !P0 ;  /* 0x00000028476e7207 */ /* 0x000fe40004000000 */
[----:B------:R-:W-:Y:S01]  /*2060*/  SEL R118, R40, R71, !P0 ;  /* 0x0000004728767207 */ /* 0x000fe20004000000 */
[----:B------:R-:W-:Y:S01]  /*2070*/  BAR.SYNC.DEFER_BLOCKING 0x0 ;  /* 0x0000000000007b1d */ /* 0x000fe20000010000 */
[----:B------:R-:W-:Y:S01]  /*2080*/  F2FP.F16.E4M3.UNPACK_B R70, R34 ;  /* 0x00000022ff46723e */ /* 0x000fe200020006ff */
[----:B------:R-:W-:Y:S01]  /*2090*/  FFMA R72, R72, UR12, -R65 ;  /* 0x0000000c48487c23 */ /* 0x000fe20008000841 */
[----:B------:R-:W-:Y:S01]  /*20a0*/  F2FP.F16.E4M3.UNPACK_B R34, R32 ;  /* 0x00000020ff22723e */ /* 0x000fe200020006ff */
[----:B------:R-:W-:Y:S01]  /*20b0*/  FADD R32, -R60, R109 ;  /* 0x0000006d3c207221 */ /* 0x000fe20000000100 */
[----:B------:R-:W-:-:S02]  /*20c0*/  F2FP.F16.E4M3.UNPACK_B R33, R33 ;  /* 0x00000021ff21723e */ /* 0x000fc400020006ff */
[----:B------:R-:W-:Y:S01]  /*20d0*/  F2FP.F16.E4M3.UNPACK_B R35, R35 ;  /* 0x00000023ff23723e */ /* 0x000fe200020006ff */
[----:B------:R-:W-:Y:S01]  /*20e0*/  FMUL R57, R72, 1.4426950216293334961 ;  /* 0x3fb8aa3b48397820 */ /* 0x000fe20000400000 */
[--C-:B------:R-:W-:Y:S01]  /*20f0*/  FFMA R24, R24, UR12, -R65.reuse ;  /* 0x0000000c18187c23 */ /* 0x100fe20008000841 */
[----:B------:R-:W-:Y:S01]  /*2100*/  FMUL R62, R58, 1.4426950216293334961 ;  /* 0x3fb8aa3b3a3e7820 */ /* 0x000fe20000400000 */
[----:B------:R-:W-:Y:S01]  /*2110*/  FFMA R73, R73, UR12, -R65 ;  /* 0x0000000c49497c23 */ /* 0x000fe20008000841 */
[----:B------:R-:W-:Y:S01]  /*2120*/  SEL R92, R33, R70, !P0 ;  /* 0x00000046215c7207 */ /* 0x000fe20004000000 */
[----:B------:R-:W-:Y:S01]  /*2130*/  FMUL R58, R32, 1.4426950216293334961 ;  /* 0x3fb8aa3b203a7820 */ /* 0x000fe20000400000 */
[----:B------:R-:W-:Y:S02]  /*2140*/  SEL R122, R70, R33, !P0 ;  /* 0x00000021467a7207 */ /* 0x000fe40004000000 */
[----:B0-----:R-:W-:Y:S01]  /*2150*/  SEL R114, R34, R35, !P0 ;  /* 0x0000002322727207 */ /* 0x001fe20004000000 */
[----:B------:R-:W0:Y:S01]  /*2160*/  LDSM.16.M88.4 R40, [R4+UR6+0x800] ;  /* 0x000800060428783b */ /* 0x000e220008000200 */
[----:B------:R-:W-:Y:S01]  /*2170*/  SEL R72, R35, R34, !P0 ;  /* 0x0000002223487207 */ /* 0x000fe20004000000 */
[----:B------:R-:W-:-:S02]  /*2180*/  FMUL R24, R24, 1.4426950216293334961 ;  /* 0x3fb8aa3b18187820 */ /* 0x000fc40000400000 */
[----:B------:R-:W-:Y:S01]  /*2190*/  LDSM.16.M88.4 R32, [R4+UR6+0xa00] ;  /* 0x000a00060420783b */ /* 0x000fe20008000200 */
[----:B------:R-:W-:Y:S01]  /*21a0*/  FMUL R56, R73, 1.4426950216293334961 ;  /* 0x3fb8aa3b49387820 */ /* 0x000fe20000400000 */
[----:B------:R-:W-:Y:S01]  /*21b0*/  LOP3.LUT R63, R3, 0x1, RZ, 0x3c, !PT ;  /* 0x00000001033f7812 */ /* 0x000fe200078e3cff */
[----:B------:R1:W-:Y:S01]  /*21c0*/  MUFU.EX2 R64, R24 ;  /* 0x0000001800407308 */ /* 0x0003e20000000800 */
[----:B------:R-:W-:Y:S01]  /*21d0*/  SHFL.IDX PT, R112, R120, R3, 0x1f ;  /* 0x00001f0378707589 */ /* 0x000fe200000e0000 */
[----:B------:R-:W-:-:S03]  /*21e0*/  FFMA R74, R74, UR12, -R60 ;  /* 0x0000000c4a4a7c23 */ /* 0x000fc6000800083c */
[----:B------:R-:W-:Y:S01]  /*21f0*/  SHFL.IDX PT, R110, R110, R3, 0x1f ;  /* 0x00001f036e6e7589 */ /* 0x000fe200000e0000 */
[----:B-1----:R-:W-:-:S03]  /*2200*/  FFMA R24, R75, UR12, -R60 ;  /* 0x0000000c4b187c23 */ /* 0x002fc6000800083c */
[----:B------:R-:W-:Y:S01]  /*2210*/  SHFL.IDX PT, R92, R92, R3, 0x1f ;  /* 0x00001f035c5c7589 */ /* 0x000fe200000e0000 */
[----:B------:R-:W1:Y:S03]  /*2220*/  MUFU.EX2 R52, R52 ;  /* 0x0000003400347308 */ /* 0x000e660000000800 */
[----:B------:R2:W-:Y:S04]  /*2230*/  SHFL.IDX PT, R73, R114, R3, 0x1f ;  /* 0x00001f0372497589 */ /* 0x0005e800000e0000 */
[----:B------:R3:W4:Y:S01]  /*2240*/  SHFL.IDX PT, R93, R86, R63, 0x1f ;  /* 0x00001f3f565d7589 */ /* 0x00072200000e0000 */
[----:B------:R-:W-:Y:S03]  /*2250*/  MUFU.EX2 R57, R57 ;  /* 0x0000003900397308 */ /* 0x000fe60000000800 */
[----:B------:R-:W5:Y:S04]  /*2260*/  SHFL.IDX PT, R87, R118, R63, 0x1f ;  /* 0x00001f3f76577589 */ /* 0x000f6800000e0000 */
[----:B------:R-:W5:Y:S01]  /*2270*/  SHFL.IDX PT, R75, R122, R63, 0x1f ;  /* 0x00001f3f7a4b7589 */ /* 0x000f6200000e0000 */
[----:B------:R-:W3:Y:S03]  /*2280*/  MUFU.EX2 R56, R56 ;  /* 0x0000003800387308 */ /* 0x000ee60000000800 */
[----:B------:R-:W5:Y:S01]  /*2290*/  SHFL.IDX PT, R72, R72, R63, 0x1f ;  /* 0x00001f3f48487589 */ /* 0x000f6200000e0000 */
[----:B------:R-:W-:Y:S01]  /*22a0*/  FADD R25, R25, R54 ;  /* 0x0000003619197221 */ /* 0x000fe20000000000 */
[----:B------:R-:W-:Y:S01]  /*22b0*/  FMUL R54, R24, 1.4426950216293334961 ;  /* 0x3fb8aa3b18367820 */ /* 0x000fe20000400000 */
[----:B------:R-:W-:-:S02]  /*22c0*/  FMUL R74, R74, 1.4426950216293334961 ;  /* 0x3fb8aa3b4a4a7820 */ /* 0x000fc40000400000 */
[----:B------:R-:W4:Y:S01]  /*22d0*/  MUFU.EX2 R58, R58 ;  /* 0x0000003a003a7308 */ /* 0x000f220000000800 */
[----:B------:R-:W-:Y:S01]  /*22e0*/  FADD R68, R68, R37 ;  /* 0x0000002544447221 */ /* 0x000fe20000000000 */
[----:B--2---:R-:W-:-:S06]  /*22f0*/  FADD R114, R36, R25 ;  /* 0x0000001924727221 */ /* 0x004fcc0000000000 */
[----:B------:R-:W-:Y:S01]  /*2300*/  MUFU.EX2 R109, R74 ;  /* 0x0000004a006d7308 */ /* 0x000fe20000000800 */
[----:B-1----:R-:W-:-:S07]  /*2310*/  F2FP.SATFINITE.E4M3.F32.PACK_AB_MERGE_C R36, R53, R52, RZ ;  /* 0x000000343524723e */ /* 0x002fce00048070ff */
[----:B------:R-:W1:Y:S01]  /*2320*/  MUFU.EX2 R54, R54 ;  /* 0x0000003600367308 */ /* 0x000e620000000800 */
[----:B---3--:R-:W-:-:S07]  /*2330*/  F2FP.SATFINITE.E4M3.F32.PACK_AB_MERGE_C R37, R56, R57, RZ ;  /* 0x000000393825723e */ /* 0x008fce00048070ff */
[----:B------:R-:W-:Y:S08]  /*2340*/  MUFU.EX2 R55, R55 ;  /* 0x0000003700377308 */ /* 0x000ff00000000800 */
[----:B------:R2:W3:Y:S01]  /*2350*/  MUFU.EX2 R116, R62 ;  /* 0x0000003e00747308 */ /* 0x0004e20000000800 */
[----:B------:R-:W-:Y:S01]  /*2360*/  FFMA R70, R38, UR12, -R60 ;  /* 0x0000000c26467c23 */ /* 0x000fe2000800083c */
[----:B------:R-:W-:Y:S01]  /*2370*/  FADD R68, R51, R68 ;  /* 0x0000004433447221 */ /* 0x000fe20000000000 */
[----:B------:R-:W-:-:S02]  /*2380*/  F2FP.F16.E4M3.UNPACK_B R86, R36 ;  /* 0x00000024ff56723e */ /* 0x000fc400020006ff */
[----:B------:R-:W-:Y:S01]  /*2390*/  F2FP.F16.E4M3.UNPACK_B R51, R37 ;  /* 0x00000025ff33723e */ /* 0x000fe200020006ff */
[--C-:B------:R-:W-:Y:S01]  /*23a0*/  FFMA R26, R26, UR12, -R60.reuse ;  /* 0x0000000c1a1a7c23 */ /* 0x100fe2000800083c */
[----:B0-----:R-:W-:Y:S01]  /*23b0*/  F2FP.F16.E4M3.UNPACK_B R24, R40 ;  /* 0x00000028ff18723e */ /* 0x001fe200020006ff */
[----:B------:R-:W-:Y:S01]  /*23c0*/  FMUL R20, R59, R20 ;  /* 0x000000143b147220 */ /* 0x000fe20000400000 */
[----:B--2---:R-:W-:Y:S01]  /*23d0*/  FFMA R62, R39, UR12, -R60 ;  /* 0x0000000c273e7c23 */ /* 0x004fe2000800083c */
[----:B------:R-:W-:Y:S01]  /*23e0*/  F2FP.F16.E4M3.UNPACK_B R25, R41 ;  /* 0x00000029ff19723e */ /* 0x000fe200020006ff */
[----:B------:R-:W-:Y:S01]  /*23f0*/  FMUL R21, R59, R21 ;  /* 0x000000153b157220 */ /* 0x000fe20000400000 */
[C---:B----4-:R-:W-:Y:S01]  /*2400*/  FMUL R22, R58.reuse, R22 ;  /* 0x000000163a167220 */ /* 0x050fe20000400000 */
[----:B------:R-:W-:Y:S01]  /*2410*/  FMUL R23, R58, R23 ;  /* 0x000000173a177220 */ /* 0x000fe20000400000 */
[----:B------:R-:W-:Y:S01]  /*2420*/  SEL R36, R112, R93, !P1 ;  /* 0x0000005d70247207 */ /* 0x000fe20004800000 */
[----:B------:R-:W-:Y:S01]  /*2430*/  FMUL R71, R70, 1.4426950216293334961 ;  /* 0x3fb8aa3b46477820 */ /* 0x000fe20000400000 */
[----:B-----5:R-:W-:-:S02]  /*2440*/  SEL R37, R110, R87, !P1 ;  /* 0x000000576e257207 */ /* 0x020fc40004800000 */
[----:B------:R-:W-:Y:S02]  /*2450*/  SEL R38, R92, R75, !P1 ;  /* 0x0000004b5c267207 */ /* 0x000fe40004800000 */
[----:B------:R-:W-:Y:S01]  /*2460*/  SEL R39, R73, R72, !P1 ;  /* 0x0000004849277207 */ /* 0x000fe20004800000 */
[----:B------:R-:W-:Y:S01]  /*2470*/  FADD R49, R49, R68 ;  /* 0x0000004431317221 */ /* 0x000fe20000000000 */
[----:B------:R-:W-:Y:S01]  /*2480*/  SEL R70, R86, R51, !P0 ;  /* 0x0000003356467207 */ /* 0x000fe20004000000 */
[----:B------:R-:W-:Y:S01]  /*2490*/  FMUL R68, R62, 1.4426950216293334961 ;  /* 0x3fb8aa3b3e447820 */ /* 0x000fe20000400000 */
[----:B------:R-:W-:Y:S01]  /*24a0*/  SEL R86, R51, R86, !P0 ;  /* 0x0000005633567207 */ /* 0x000fe20004000000 */
[----:B------:R-:W-:Y:S01]  /*24b0*/  FMUL R62, R26, 1.4426950216293334961 ;  /* 0x3fb8aa3b1a3e7820 */ /* 0x000fe20000400000 */
[----:B-1----:R-:W-:Y:S02]  /*24c0*/  F2FP.SATFINITE.E4M3.F32.PACK_AB_MERGE_C R51, R54, R109, RZ ;  /* 0x0000006d3633723e */ /* 0x002fe400048070ff */
[----:B---3--:R-:W-:Y:S01]  /*24d0*/  F2FP.SATFINITE.E4M3.F32.PACK_AB_MERGE_C R26, R116, R55, RZ ;  /* 0x00000037741a723e */ /* 0x008fe200048070ff */
[----:B------:R-:W-:Y:S01]  /*24e0*/  HMMA.16816.F32 R20, R36, R24, R20 ;  /* 0x000000182414723c */ /* 0x000fe20000001814 */
[C---:B------:R-:W-:Y:S01]  /*24f0*/  FMUL R28, R59.reuse, R28 ;  /* 0x0000001c3b1c7220 */ /* 0x040fe20000400000 */
[----:B------:R-:W-:Y:S01]  /*2500*/  F2FP.F16.E4M3.UNPACK_B R51, R51 ;  /* 0x00000033ff33723e */ /* 0x000fe200020006ff */
[----:B------:R-:W-:Y:S01]  /*2510*/  FMUL R29, R59, R29 ;  /* 0x0000001d3b1d7220 */ /* 0x000fe20000400000 */
[C---:B------:R-:W-:Y:S01]  /*2520*/  FMUL R30, R58.reuse, R30 ;  /* 0x0000001e3a1e7220 */ /* 0x040fe20000400000 */
[----:B------:R-:W-:Y:S01]  /*2530*/  FMUL R31, R58, R31 ;  /* 0x0000001f3a1f7220 */ /* 0x000fe20000400000 */
[----:B------:R-:W-:Y:S01]  /*2540*/  FADD R69, R69, R114 ;  /* 0x0000007245457221 */ /* 0x000fe20000000000 */
[----:B------:R-:W-:-:S02]  /*2550*/  F2FP.F16.E4M3.UNPACK_B R24, R32 ;  /* 0x00000020ff18723e */ /* 0x000fc400020006ff */
[----:B------:R-:W-:Y:S02]  /*2560*/  F2FP.F16.E4M3.UNPACK_B R25, R33 ;  /* 0x00000021ff19723e */ /* 0x000fe400020006ff */
[----:B------:R-:W-:Y:S01]  /*2570*/  F2FP.F16.E4M3.UNPACK_B R26, R26 ;  /* 0x0000001aff1a723e */ /* 0x000fe200020006ff */
[----:B------:R-:W-:Y:S01]  /*2580*/  FADD R111, R48, R49 ;  /* 0x00000031306f7221 */ /* 0x000fe20000000000 */
[----:B------:R-:W-:Y:S02]  /*2590*/  FADD R120, R50, R69 ;  /* 0x0000004532787221 */ /* 0x000fe40000000000 */
[----:B------:R-:W-:Y:S02]  /*25a0*/  SEL R74, R26, R51, !P0 ;  /* 0x000000331a4a7207 */ /* 0x000fe40004000000 */
[----:B------:R-:W-:Y:S01]  /*25b0*/  SEL R118, R51, R26, !P0 ;  /* 0x0000001a33767207 */ /* 0x000fe20004000000 */
[----:B------:R-:W-:Y:S01]  /*25c0*/  HMMA.16816.F32 R28, R36, R24, R28 ;  /* 0x00000018241c723c */ /* 0x000fe2000000181c */
[----:B------:R-:W0:Y:S01]  /*25d0*/  LDSM.16.M88.4 R48, [R4+UR6+0xc00] ;  /* 0x000c00060430783b */ /* 0x000e220008000200 */
[----:B------:R-:W-:-:S05]  /*25e0*/  FFMA R27, R27, UR12, -R60 ;  /* 0x0000000c1b1b7c23 */ /* 0x000fca000800083c */
[----:B------:R-:W-:Y:S02]  /*25f0*/  F2FP.SATFINITE.E4M3.F32.PACK_AB_MERGE_C R24, R66, R67, RZ ;  /* 0x000000434218723e */ /* 0x000fe400048070ff */
[----:B------:R-:W-:Y:S01]  /*2600*/  F2FP.SATFINITE.E4M3.F32.PACK_AB_MERGE_C R25, R61, R64, RZ ;  /* 0x000000403d19723e */ /* 0x000fe200048070ff */
[----:B------:R-:W-:Y:S01]  /*2610*/  FMUL R69, R27, 1.4426950216293334961 ;  /* 0x3fb8aa3b1b457820 */ /* 0x000fe20000400000 */
[----:B------:R-:W-:Y:S02]  /*2620*/  F2FP.F16.E4M3.UNPACK_B R122, R24 ;  /* 0x00000018ff7a723e */ /* 0x000fe400020006ff */
[----:B------:R-:W-:Y:S02]  /*2630*/  F2FP.F16.E4M3.UNPACK_B R113, R25 ;  /* 0x00000019ff71723e */ /* 0x000fe400020006ff */
[----:B------:R-:W1:Y:S01]  /*2640*/  LDSM.16.M88.4 R24, [R4+UR6+0xe00] ;  /* 0x000e00060418783b */ /* 0x000e620008000200 */
[----:B------:R-:W-:Y:S08]  /*2650*/  MUFU.EX2 R71, R71 ;  /* 0x0000004700477308 */ /* 0x000ff00000000800 */
[----:B------:R-:W2:Y:S08]  /*2660*/  MUFU.EX2 R68, R68 ;  /* 0x0000004400447308 */ /* 0x000eb00000000800 */
[----:B------:R-:W-:Y:S08]  /*2670*/  MUFU.EX2 R62, R62 ;  /* 0x0000003e003e7308 */ /* 0x000ff00000000800 */
[----:B------:R-:W3:Y:S01]  /*2680*/  MUFU.EX2 R69, R69 ;  /* 0x0000004500457308 */ /* 0x000ee20000000800 */
[----:B------:R-:W-:-:S04]  /*2690*/  FADD R52, R52, R111 ;  /* 0x0000006f34347221 */ /* 0x000fc80000000000 */
[----:B------:R-:W-:Y:S01]  /*26a0*/  FADD R52, R53, R52 ;  /* 0x0000003435347221 */ /* 0x000fe20000000000 */
[----:B--2---:R-:W-:Y:S01]  /*26b0*/  F2FP.SATFINITE.E4M3.F32.PACK_AB_MERGE_C R53, R68, R71, RZ ;  /* 0x000000474435723e */ /* 0x004fe200048070ff */
[----:B------:R-:W-:-:S03]  /*26c0*/  FADD R55, R55, R120 ;  /* 0x0000007837377221 */ /* 0x000fc60000000000 */
[----:B------:R-:W-:Y:S02]  /*26d0*/  F2FP.F16.E4M3.UNPACK_B R53, R53 ;  /* 0x00000035ff35723e */ /* 0x000fe400020006ff */
[----:B---3--:R-:W-:Y:S01]  /*26e0*/  F2FP.SATFINITE.E4M3.F32.PACK_AB_MERGE_C R111, R69, R62, RZ ;  /* 0x0000003e456f723e */ /* 0x008fe200048070ff */
[----:B------:R-:W-:-:S03]  /*26f0*/  FADD R124, R116, R55 ;  /* 0x00000037747c7221 */ /* 0x000fc60000000000 */
[----:B------:R-:W-:Y:S01]  /*2700*/  F2FP.F16.E4M3.UNPACK_B R120, R111 ;  /* 0x0000006fff78723e */ /* 0x000fe200020006ff */
[----:B------:R-:W-:Y:S01]  /*2710*/  FADD R57, R57, R52 ;  /* 0x0000003439397221 */ /* 0x000fe20000000000 */
[----:B------:R-:W-:Y:S02]  /*2720*/  FMUL R44, R59, R44 ;  /* 0x0000002c3b2c7220 */ /* 0x000fe40000400000 */
[----:B------:R-:W-:Y:S01]  /*2730*/  SEL R116, R53, R120, !P0 ;  /* 0x0000007835747207 */ /* 0x000fe20004000000 */
[----:B------:R-:W-:Y:S01]  /*2740*/  FMUL R45, R59, R45 ;  /* 0x0000002d3b2d7220 */ /* 0x000fe20000400000 */
[----:B------:R-:W-:Y:S01]  /*2750*/  SEL R120, R120, R53, !P0 ;  /* 0x0000003578787207 */ /* 0x000fe20004000000 */
[C---:B------:R-:W-:Y:S01]  /*2760*/  FMUL R46, R58.reuse, R46 ;  /* 0x0000002e3a2e7220 */ /* 0x040fe20000400000 */
[----:B------:R-:W-:Y:S01]  /*2770*/  FMUL R47, R58, R47 ;  /* 0x0000002f3a2f7220 */ /* 0x000fe20000400000 */
[----:B0-----:R-:W-:Y:S02]  /*2780*/  F2FP.F16.E4M3.UNPACK_B R52, R48 ;  /* 0x00000030ff34723e */ /* 0x001fe400020006ff */
[----:B------:R-:W-:Y:S01]  /*2790*/  F2FP.F16.E4M3.UNPACK_B R53, R49 ;  /* 0x00000031ff35723e */ /* 0x000fe200020006ff */
[----:B------:R-:W-:Y:S01]  /*27a0*/  FADD R55, R109, R124 ;  /* 0x0000007c6d377221 */ /* 0x000fe20000000000 */
[----:B------:R-:W-:Y:S01]  /*27b0*/  FADD R109, R56, R57 ;  /* 0x00000039386d7221 */ /* 0x000fe20000000000 */
[----:B-1----:R-:W-:-:S02]  /*27c0*/  F2FP.F16.E4M3.UNPACK_B R56, R24 ;  /* 0x00000018ff38723e */ /* 0x002fc400020006ff */
[----:B------:R-:W-:Y:S01]  /*27d0*/  FADD R124, R54, R55 ;  /* 0x00000037367c7221 */ /* 0x000fe20000000000 */
[----:B------:R-:W-:Y:S01]  /*27e0*/  F2FP.F16.E4M3.UNPACK_B R57, R25 ;  /* 0x00000019ff39723e */ /* 0x000fe200020006ff */
[----:B------:R-:W-:Y:S01]  /*27f0*/  HMMA.16816.F32 R44, R36, R52, R44 ;  /* 0x00000034242c723c */ /* 0x000fe2000000182c */
[C---:B------:R-:W-:Y:S01]  /*2800*/  FMUL R54, R58.reuse, R18 ;  /* 0x000000123a367220 */ /* 0x040fe20000400000 */
[----:B------:R-:W-:-:S05]  /*2810*/  FMUL R55, R58, R19 ;  /* 0x000000133a377220 */ /* 0x000fca0000400000 */
[C---:B------:R-:W-:Y:S01]  /*2820*/  FMUL R52, R59.reuse, R16 ;  /* 0x000000103b347220 */ /* 0x040fe20000400000 */
[----:B------:R-:W-:Y:S01]  /*2830*/  FMUL R53, R59, R17 ;  /* 0x000000113b357220 */ /* 0x000fe20000400000 */
[----:B------:R-:W-:Y:S02]  /*2840*/  SEL R16, R93, R112, !P1 ;  /* 0x000000705d107207 */ /* 0x000fe40004800000 */
[----:B------:R-:W-:Y:S02]  /*2850*/  SEL R17, R87, R110, !P1 ;  /* 0x0000006e57117207 */ /* 0x000fe40004800000 */
[----:B------:R-:W-:Y:S02]  /*2860*/  SEL R18, R75, R92, !P1 ;  /* 0x0000005c4b127207 */ /* 0x000fe40004800000 */
[----:B------:R-:W-:Y:S01]  /*2870*/  SEL R19, R72, R73, !P1 ;  /* 0x0000004948137207 */ /* 0x000fe20004800000 */
[----:B------:R-:W-:Y:S01]  /*2880*/  HMMA.16816.F32 R36, R36, R56, R52 ;  /* 0x000000382424723c */ /* 0x000fe20000001834 */
[----:B------:R-:W-:-:S02]  /*2890*/  F2FP.F16.E4M3.UNPACK_B R40, R40.H1 ;  /* 0x00000028ff28723e */ /* 0x000fc400030006ff */
[----:B------:R-:W-:Y:S01]  /*28a0*/  F2FP.F16.E4M3.UNPACK_B R41, R41.H1 ;  /* 0x00000029ff29723e */ /* 0x000fe200030006ff */
[----:B------:R-:W-:Y:S01]  /*28b0*/  FADD R67, R67, R109 ;  /* 0x0000006d43437221 */ /* 0x000fe20000000000 */
[----:B------:R-:W-:Y:S01]  /*28c0*/  SEL R114, R122, R113, !P0 ;  /* 0x000000717a727207 */ /* 0x000fe20004000000 */
[----:B------:R-:W-:Y:S01]  /*28d0*/  FADD R71, R71, R124 ;  /* 0x0000007c47477221 */ /* 0x000fe20000000000 */
[----:B------:R-:W-:Y:S01]  /*28e0*/  SEL R122, R113, R122, !P0 ;  /* 0x0000007a717a7207 */ /* 0x000fe20004000000 */
[----:B------:R-:W-:Y:S01]  /*28f0*/  FADD R67, R66, R67 ;  /* 0x0000004342437221 */ /* 0x000fe20000000000 */
[----:B------:R-:W-:Y:S01]  /*2900*/  SHFL.IDX PT, R55, R86, R63, 0x1f ;  /* 0x00001f3f56377589 */ /* 0x000fe200000e0000 */
[----:B------:R-:W-:Y:S01]  /*2910*/  HMMA.16816.F32 R20, R16, R40, R20 ;  /* 0x000000281014723c */ /* 0x000fe20000001814 */
[----:B------:R-:W-:Y:S01]  /*2920*/  FADD R71, R68, R71 ;  /* 0x0000004744477221 */ /* 0x000fe20000000000 */
[----:B------:R-:W-:Y:S01]  /*2930*/  F2FP.F16.E4M3.UNPACK_B R32, R32.H1 ;  /* 0x00000020ff20723e */ /* 0x000fe200030006ff */
[----:B------:R-:W-:Y:S01]  /*2940*/  SHFL.IDX PT, R54, R118, R63, 0x1f ;  /* 0x00001f3f76367589 */ /* 0x000fe200000e0000 */
[----:B------:R-:W-:-:S03]  /*2950*/  F2FP.F16.E4M3.UNPACK_B R33, R33.H1 ;  /* 0x00000021ff21723e */ /* 0x000fc600030006ff */
[----:B------:R-:W-:Y:S01]  /*2960*/  SHFL.IDX PT, R53, R122, R63, 0x1f ;  /* 0x00001f3f7a357589 */ /* 0x000fe200000e0000 */
[----:B------:R-:W-:-:S03]  /*2970*/  FADD R64, R64, R67 ;  /* 0x0000004340407221 */ /* 0x000fc60000000000 */
[----:B------:R-:W-:Y:S01]  /*2980*/  SHFL.IDX PT, R52, R120, R63, 0x1f ;  /* 0x00001f3f78347589 */ /* 0x000fe200000e0000 */
[----:B------:R-:W-:-:S03]  /*2990*/  FADD R62, R62, R71 ;  /* 0x000000473e3e7221 */ /* 0x000fc60000000000 */
[----:B------:R-:W0:Y:S04]  /*29a0*/  SHFL.IDX PT, R70, R70, R3, 0x1f ;  /* 0x00001f0346467589 */ /* 0x000e2800000e0000 */
[----:B------:R-:W1:Y:S04]  /*29b0*/  SHFL.IDX PT, R57, R74, R3, 0x1f ;  /* 0x00001f034a397589 */ /* 0x000e6800000e0000 */
[----:B------:R-:W2:Y:S04]  /*29c0*/  SHFL.IDX PT, R114, R114, R3, 0x1f ;  /* 0x00001f0372727589 */ /* 0x000ea800000e0000 */
[----:B------:R-:W3:Y:S01]  /*29d0*/  SHFL.IDX PT, R41, R116, R3, 0x1f ;  /* 0x00001f0374297589 */ /* 0x000ee200000e0000 */
[----:B------:R-:W-:-:S02]  /*29e0*/  F2FP.F16.E4M3.UNPACK_B R48, R48.H1 ;  /* 0x00000030ff30723e */ /* 0x000fc400030006ff */
[----:B------:R-:W-:Y:S01]  /*29f0*/  F2FP.F16.E4M3.UNPACK_B R49, R49.H1 ;  /* 0x00000031ff31723e */ /* 0x000fe200030006ff */
[----:B------:R-:W-:Y:S01]  /*2a00*/  FADD R64, R61, R64 ;  /* 0x000000403d407221 */ /* 0x000fe20000000000 */
[----:B------:R-:W-:Y:S01]  /*2a10*/  FADD R62, R69, R62 ;  /* 0x0000003e453e7221 */ /* 0x000fe20000000000 */
[C---:B------:R-:W-:Y:S01]  /*2a20*/  HMMA.16816.F32 R28, R16.reuse, R32, R28 ;  /* 0x00000020101c723c */ /* 0x040fe2000000181c */
[----:B------:R-:W-:Y:S02]  /*2a30*/  F2FP.F16.E4M3.UNPACK_B R24, R24.H1 ;  /* 0x00000018ff18723e */ /* 0x000fe400030006ff */
[----:B------:R-:W-:Y:S01]  /*2a40*/  F2FP.F16.E4M3.UNPACK_B R25, R25.H1 ;  /* 0x00000019ff19723e */ /* 0x000fe200030006ff */
[----:B------:R-:W-:Y:S02]  /*2a50*/  SHFL.BFLY PT, R61, R62, 0x2, 0x1f ;  /* 0x0c401f003e3d7f89 */ /* 0x000fe400000e0000 */
[C---:B------:R-:W-:Y:S02]  /*2a60*/  HMMA.16816.F32 R44, R16.reuse, R48, R44 ;  /* 0x00000030102c723c */ /* 0x040fe4000000182c */
[----:B------:R-:W4:Y:S04]  /*2a70*/  SHFL.BFLY PT, R49, R64, 0x2, 0x1f ;  /* 0x0c401f0040317f89 */ /* 0x000f2800000e0000 */
[----:B------:R-:W-:Y:S01]  /*2a80*/  HMMA.16816.F32 R36, R16, R24, R36 ;  /* 0x000000181024723c */ /* 0x000fe20000001824 */
[----:B------:R-:W-:-:S02]  /*2a90*/  F2FP.F16.E4M3.UNPACK_B R32, R42 ;  /* 0x0000002aff20723e */ /* 0x000fc400020006ff */
[----:B------:R-:W-:-:S04]  /*2aa0*/  F2FP.F16.E4M3.UNPACK_B R33, R43 ;  /* 0x0000002bff21723e */ /* 0x000fc800020006ff */
[----:B0-----:R-:W-:Y:S02]  /*2ab0*/  SEL R16, R70, R55, !P1 ;  /* 0x0000003746107207 */ /* 0x001fe40004800000 */
[----:B-1----:R-:W-:Y:S02]  /*2ac0*/  SEL R17, R57, R54, !P1 ;  /* 0x0000003639117207 */ /* 0x002fe40004800000 */
[----:B--2---:R-:W-:Y:S02]  /*2ad0*/  SEL R18, R114, R53, !P1 ;  /* 0x0000003572127207 */ /* 0x004fe40004800000 */
[----:B---3--:R-:W-:Y:S02]  /*2ae0*/  SEL R19, R41, R52, !P1 ;  /* 0x0000003429137207 */ /* 0x008fe40004800000 */
[----:B------:R-:W-:Y:S02]  /*2af0*/  F2FP.F16.E4M3.UNPACK_B R24, R34 ;  /* 0x00000022ff18723e */ /* 0x000fe400020006ff */
[----:B------:R-:W-:-:S03]  /*2b00*/  F2FP.F16.E4M3.UNPACK_B R25, R35 ;  /* 0x00000023ff19723e */ /* 0x000fc600020006ff */
[----:B------:R-:W-:Y:S01]  /*2b10*/  HMMA.16816.F32 R20, R16, R32, R20 ;  /* 0x000000201014723c */ /* 0x000fe20000001814 */
[----:B----4-:R-:W-:Y:S01]  /*2b20*/  FADD R49, R64, R49 ;  /* 0x0000003140317221 */ /* 0x010fe20000000000 */
[----:B------:R-:W-:-:S04]  /*2b30*/  FADD R61, R62, R61 ;  /* 0x0000003d3e3d7221 */ /* 0x000fc80000000000 */
[----:B------:R-:W-:Y:S01]  /*2b40*/  HMMA.16816.F32 R28, R16, R24, R28 ;  /* 0x00000018101c723c */ /* 0x000fe2000000181c */
[----:B------:R-:W-:Y:S02]  /*2b50*/  F2FP.F16.E4M3.UNPACK_B R32, R50 ;  /* 0x00000032ff20723e */ /* 0x000fe400020006ff */
[----:B------:R-:W-:-:S04]  /*2b60*/  F2FP.F16.E4M3.UNPACK_B R33, R51 ;  /* 0x00000033ff21723e */ /* 0x000fc800020006ff */
[----:B------:R-:W-:Y:S02]  /*2b70*/  F2FP.F16.E4M3.UNPACK_B R24, R26 ;  /* 0x0000001aff18723e */ /* 0x000fe400020006ff */
[----:B------:R-:W-:Y:S01]  /*2b80*/  F2FP.F16.E4M3.UNPACK_B R25, R27 ;  /* 0x0000001bff19723e */ /* 0x000fe200020006ff */
[C---:B------:R-:W-:Y:S01]  /*2b90*/  HMMA.16816.F32 R44, R16.reuse, R32, R44 ;  /* 0x00000020102c723c */ /* 0x040fe2000000182c */
[----:B------:R-:W-:Y:S05]  /*2ba0*/  SHFL.BFLY PT, R32, R61, 0x1, 0x1f ;  /* 0x0c201f003d207f89 */ /* 0x000fea00000e0000 */
[----:B------:R-:W-:Y:S01]  /*2bb0*/  HMMA.16816.F32 R16, R16, R24, R36 ;  /* 0x000000181010723c */ /* 0x000fe20000001824 */
[----:B------:R-:W0:Y:S01]  /*2bc0*/  SHFL.BFLY PT, R24, R49, 0x1, 0x1f ;  /* 0x0c201f0031187f89 */ /* 0x000e2200000e0000 */
[----:B------:R-:W-:Y:S01]  /*2bd0*/  UIADD3 UR5, UR5, 0x40, URZ ;  /* 0x0000004005057890 */ /* 0x000fe2000fffe03f */
[----:B------:R-:W-:-:S05]  /*2be0*/  F2FP.F16.E4M3.UNPACK_B R42, R42.H1 ;  /* 0x0000002aff2a723e */ /* 0x000fca00030006ff */
[----:B------:R-:W-:Y:S02]  /*2bf0*/  ISETP.LE.AND P2, PT, R2, UR5, PT ;  /* 0x0000000502007c0c */ /* 0x000fe4000bf43270 */
[----:B------:R-:W-:Y:S02]  /*2c00*/  F2FP.F16.E4M3.UNPACK_B R43, R43.H1 ;  /* 0x0000002bff2b723e */ /* 0x000fe400030006ff */
[----:B------:R-:W-:Y:S02]  /*2c10*/  SEL R36, R55, R70, !P1 ;  /* 0x0000004637247207 */ /* 0x000fe40004800000 */
[----:B------:R-:W-:Y:S02]  /*2c20*/  SEL R37, R54, R57, !P1 ;  /* 0x0000003936257207 */ /* 0x000fe40004800000 */
[----:B------:R-:W-:Y:S02]  /*2c30*/  SEL R38, R53, R114, !P1 ;  /* 0x0000007235267207 */ /* 0x000fe40004800000 */
[----:B------:R-:W-:-:S02]  /*2c40*/  SEL R39, R52, R41, !P1 ;  /* 0x0000002934277207 */ /* 0x000fc40004800000 */
[----:B------:R-:W-:Y:S02]  /*2c50*/  F2FP.F16.E4M3.UNPACK_B R34, R34.H1 ;  /* 0x00000022ff22723e */ /* 0x000fe400030006ff */
[----:B------:R-:W-:Y:S02]  /*2c60*/  F2FP.F16.E4M3.UNPACK_B R35, R35.H1 ;  /* 0x00000023ff23723e */ /* 0x000fe400030006ff */
[----:B------:R-:W-:Y:S02]  /*2c70*/  F2FP.F16.E4M3.UNPACK_B R50, R50.H1 ;  /* 0x00000032ff32723e */ /* 0x000fe400030006ff */
[----:B------:R-:W-:Y:S02]  /*2c80*/  F2FP.F16.E4M3.UNPACK_B R51, R51.H1 ;  /* 0x00000033ff33723e */ /* 0x000fe400030006ff */
[----:B------:R-:W-:Y:S02]  /*2c90*/  F2FP.F16.E4M3.UNPACK_B R26, R26.H1 ;  /* 0x0000001aff1a723e */ /* 0x000fe400030006ff */
[----:B------:R-:W-:Y:S01]  /*2ca0*/  F2FP.F16.E4M3.UNPACK_B R27, R27.H1 ;  /* 0x0000001bff1b723e */ /* 0x000fe200030006ff */
[----:B0-----:R-:W-:Y:S01]  /*2cb0*/  FADD R24, R49, R24 ;  /* 0x0000001831187221 */ /* 0x001fe20000000000 */
[----:B------:R-:W-:Y:S01]  /*2cc0*/  FADD R61, R61, R32 ;  /* 0x000000203d3d7221 */ /* 0x000fe20000000000 */
[----:B------:R-:W-:Y:S01]  /*2cd0*/  HMMA.16816.F32 R20, R36, R42, R20 ;  /* 0x0000002a2414723c */ /* 0x000fe20000001814 */
[----:B------:R-:W-:Y:S01]  /*2ce0*/  ULEA UR4, UR9, UR4, 0x6 ;  /* 0x0000000409047291 */ /* 0x000fe2000f8e303f */
[----:B------:R-:W-:Y:S01]  /*2cf0*/  FFMA R108, R59, R108, R24 ;  /* 0x0000006c3b6c7223 */ /* 0x000fe20000000018 */
[----:B------:R-:W-:-:S03]  /*2d00*/  FFMA R107, R58, R107, R61 ;  /* 0x0000006b3a6b7223 */ /* 0x000fc6000000003d */
[----:B------:R-:W-:Y:S01]  /*2d10*/  HMMA.16816.F32 R28, R36, R34, R28 ;  /* 0x00000022241c723c */ /* 0x000fe2000000181c */
[----:B------:R-:W-:Y:S02]  /*2d20*/  IMAD R102, R7, 0x40, R102 ;  /* 0x0000004007667824 */ /* 0x000fe400078e0266 */
[----:B------:R-:W-:-:S03]  /*2d30*/  IMAD.MOV.U32 R110, RZ, RZ, R65 ;  /* 0x000000ffff6e7224 */ /* 0x000fc600078e0041 */
[----:B------:R-:W-:Y:S01]  /*2d40*/  HMMA.16816.F32 R44, R36, R50, R44 ;  /* 0x00000032242c723c */ /* 0x000fe2000000182c */
[----:B------:R-:W-:-:S05]  /*2d50*/  IMAD.MOV.U32 R109, RZ, RZ, R60 ;  /* 0x000000ffff6d7224 */ /* 0x000fca00078e003c */
[----:B------:R-:W-:Y:S01]  /*2d60*/  HMMA.16816.F32 R16, R36, R26, R16 ;  /* 0x0000001a2410723c */ /* 0x000fe20000001810 */
[----:B------:R-:W-:-:S08]  /*2d70*/  NOP ;  /* 0x0000000000007918 */ /* 0x000fd00000000000 */
[----:B------:R-:W-:-:S15]  /*2d80*/  @!P2 BRA `(.L_x_1) ;  /* 0xffffffdc00a4a947 */ /* 0x000fde000383ffff */
.L_x_0:
[----:B------:R-:W0:Y:S01]  /*2d90*/  S2R R2, SR_TID.X ;  /* 0x0000000000027919 */ /* 0x000e220000002100 */
[----:B------:R-:W1:Y:S01]  /*2da0*/  S2UR UR5, SR_CgaCtaId ;  /* 0x00000000000579c3 */ /* 0x000e620000008800 */
[----:B------:R-:W-:Y:S01]  /*2db0*/  UMOV UR4, 0x400 ;  /* 0x0000040000047882 */ /* 0x000fe20000000000 */
[C---:B------:R-:W-:Y:S01]  /*2dc0*/  FSETP.GEU.AND P1, PT, R108.reuse, 1.175494350822287508e-38, PT ;  /* 0x008000006c00780b */ /* 0x040fe20003f2e000 */
[C---:B------:R-:W-:Y:S01]  /*2dd0*/  FMUL R10, R107.reuse, 8388608 ;  /* 0x4b0000006b0a7820 */ /* 0x040fe20000400000 */
[C---:B------:R-:W-:Y:S01]  /*2de0*/  FSETP.GT.AND P0, PT, |R107|.reuse, 8.50705917302346158658e+37, PT ;  /* 0x7e8000006b00780b */ /* 0x040fe20003f04200 */
[----:B------:R-:W-:Y:S01]  /*2df0*/  IMAD.MOV.U32 R33, RZ, RZ, R20 ;  /* 0x000000ffff217224 */ /* 0x000fe200078e0014 */
[C---:B------:R-:W-:Y:S01]  /*2e00*/  FSETP.GEU.AND P3, PT, |R107|.reuse, 1.175494350822287508e-38, PT ;  /* 0x008000006b00780b */ /* 0x040fe20003f6e200 */
[----:B------:R-:W-:Y:S01]  /*2e10*/  IMAD.MOV.U32 R20, RZ, RZ, R23 ;  /* 0x000000ffff147224 */ /* 0x000fe200078e0017 */
[----:B------:R-:W-:Y:S01]  /*2e20*/  FSETP.GEU.AND P4, PT, |R108|, 1.175494350822287508e-38, PT ;  /* 0x008000006c00780b */ /* 0x000fe20003f8e200 */
[----:B------:R-:W-:Y:S01]  /*2e30*/  IMAD.MOV.U32 R25, RZ, RZ, R17 ;  /* 0x000000ffff197224 */ /* 0x000fe200078e0011 */
[----:B------:R-:W-:Y:S01]  /*2e40*/  FSETP.GEU.AND P2, PT, R107, 1.175494350822287508e-38, PT ;  /* 0x008000006b00780b */ /* 0x000fe20003f4e000 */
[----:B------:R-:W-:Y:S01]  /*2e50*/  IMAD.MOV.U32 R27, RZ, RZ, R16 ;  /* 0x000000ffff1b7224 */ /* 0x000fe200078e0010 */
[----:B------:R-:W-:Y:S05]  /*2e60*/  BAR.SYNC.DEFER_BLOCKING 0x0 ;  /* 0x0000000000007b1d */ /* 0x000fea0000010000 */
[----:B------:R-:W-:Y:S01]  /*2e70*/  @P0 FMUL R19, R19, 0.25 ;  /* 0x3e80000013130820 */ /* 0x000fe20000400000 */
[----:B------:R-:W-:Y:S01]  /*2e80*/  @P0 FMUL R18, R18, 0.25 ;  /* 0x3e80000012120820 */ /* 0x000fe20000400000 */
[----:B------:R-:W-:Y:S01]  /*2e90*/  @P0 FMUL R47, R47, 0.25 ;  /* 0x3e8000002f2f0820 */ /* 0x000fe20000400000 */
[----:B------:R-:W-:Y:S01]  /*2ea0*/  @P0 FMUL R46, R46, 0.25 ;  /* 0x3e8000002e2e0820 */ /* 0x000fe20000400000 */
[----:B------:R-:W-:Y:S01]  /*2eb0*/  @P0 FMUL R31, R31, 0.25 ;  /* 0x3e8000001f1f0820 */ /* 0x000fe20000400000 */
[----:B------:R-:W-:Y:S01]  /*2ec0*/  @P0 FMUL R30, R30, 0.25 ;  /* 0x3e8000001e1e0820 */ /* 0x000fe20000400000 */
[----:B------:R-:W-:Y:S01]  /*2ed0*/  @P0 FMUL R20, R20, 0.25 ;  /* 0x3e80000014140820 */ /* 0x000fe20000400000 */
[----:B-1----:R-:W-:Y:S01]  /*2ee0*/  ULEA UR6, UR5, UR4, 0x18 ;  /* 0x0000000405067291 */ /* 0x002fe2000f8ec03f */
[----:B------:R-:W-:Y:S01]  /*2ef0*/  @P0 FMUL R22, R22, 0.25 ;  /* 0x3e80000016160820 */ /* 0x000fe20000400000 */
[----:B------:R-:W-:Y:S01]  /*2f00*/  @!P3 FMUL R19, R19, 16777216 ;  /* 0x4b8000001313b820 */ /* 0x000fe20000400000 */
[----:B------:R-:W-:Y:S01]  /*2f10*/  @!P3 FMUL R18, R18, 16777216 ;  /* 0x4b8000001212b820 */ /* 0x000fe20000400000 */
[----:B------:R-:W-:Y:S01]  /*2f20*/  @!P3 FMUL R47, R47, 16777216 ;  /* 0x4b8000002f2fb820 */ /* 0x000fe20000400000 */
[----:B------:R-:W-:Y:S01]  /*2f30*/  @!P3 FMUL R46, R46, 16777216 ;  /* 0x4b8000002e2eb820 */ /* 0x000fe20000400000 */
[----:B------:R-:W-:Y:S01]  /*2f40*/  @!P3 FMUL R31, R31, 16777216 ;  /* 0x4b8000001f1fb820 */ /* 0x000fe20000400000 */
[C---:B0-----:R-:W-:Y:S01]  /*2f50*/  IMAD.SHL.U32 R9, R2.reuse, 0x20, RZ ;  /* 0x0000002002097824 */ /* 0x041fe200078e00ff */
[C---:B------:R-:W-:Y:S01]  /*2f60*/  LOP3.LUT R14, R2.reuse, 0x3f, RZ, 0xc0, !PT ;  /* 0x0000003f020e7812 */ /* 0x040fe200078ec0ff */
[C---:B--2---:R-:W-:Y:S01]  /*2f70*/  IMAD.SHL.U32 R4, R2.reuse, 0x8, RZ ;  /* 0x0000000802047824 */ /* 0x044fe200078e00ff */
[----:B------:R-:W-:Y:S01]  /*2f80*/  LOP3.LUT R6, R2, 0xc0, RZ, 0xc0, !PT ;  /* 0x000000c002067812 */ /* 0x000fe200078ec0ff */
[----:B------:R-:W-:Y:S01]  /*2f90*/  @!P3 FMUL R30, R30, 16777216 ;  /* 0x4b8000001e1eb820 */ /* 0x000fe20000400000 */
[C---:B------:R-:W-:Y:S01]  /*2fa0*/  LOP3.LUT R3, R9.reuse, 0x300, RZ, 0xc0, !PT ;  /* 0x0000030009037812 */ /* 0x040fe200078ec0ff */
[----:B------:R-:W-:Y:S01]  /*2fb0*/  @!P3 FMUL R20, R20, 16777216 ;  /* 0x4b8000001414b820 */ /* 0x000fe20000400000 */
[----:B------:R-:W-:Y:S01]  /*2fc0*/  LOP3.LUT R4, R4, 0x38, RZ, 0xc0, !PT ;  /* 0x0000003804047812 */ /* 0x000fe200078ec0ff */
[----:B------:R-:W-:Y:S01]  /*2fd0*/  @!P3 FMUL R22, R22, 16777216 ;  /* 0x4b8000001616b820 */ /* 0x000fe20000400000 */
[--C-:B------:R-:W-:Y:S01]  /*2fe0*/  SHF.R.S32.HI R7, RZ, 0x5, R2.reuse ;  /* 0x00000005ff077819 */ /* 0x100fe20000011402 */
[----:B------:R-:W-:Y:S01]  /*2ff0*/  IMAD R14, R14, 0x4, R3 ;  /* 0x000000040e0e7824 */ /* 0x000fe200078e0203 */
[----:B------:R-:W-:Y:S01]  /*3000*/  SHF.R.U32.HI R3, RZ, 0x1, R2 ;  /* 0x00000001ff037819 */ /* 0x000fe20000011602 */
[----:B------:R-:W-:Y:S01]  /*3010*/  ULDC.64 UR4, c[0x0][0x270] ;  /* 0x00009c0000047ab9 */ /* 0x000fe20000000a00 */
[----:B------:R-:W-:Y:S01]  /*3020*/  LOP3.LUT R9, R9, 0x60, RZ, 0xc0, !PT ;  /* 0x0000006009097812 */ /* 0x000fe200078ec0ff */
[----:B------:R-:W-:Y:S01]  /*3030*/  UIMAD UR4, UR7, UR4, URZ ;  /* 0x00000004070472a4 */ /* 0x000fe2000f8e023f */
[----:B------:R-:W-:Y:S01]  /*3040*/  LOP3.LUT R5, R3, 0x4, RZ, 0xc0, !PT ;  /* 0x0000000403057812 */ /* 0x000fe200078ec0ff */
[----:B------:R-:W-:Y:S01]  /*3050*/  FMUL R3, R108, 8388608 ;  /* 0x4b0000006c037820 */ /* 0x000fe20000400000 */
[----:B------:R-:W-:-:S02]  /*3060*/  SGXT R7, R7, 0x1 ;  /* 0x000000010707781a */ /* 0x000fc40000000200 */
[----:B------:R-:W-:Y:S02]  /*3070*/  IADD3 R4, R5, UR6, R4 ;  /* 0x0000000605047c10 */ /* 0x000fe4000fffe004 */
[----:B------:R-:W-:Y:S02]  /*3080*/  FSEL R3, R3, R108, !P1 ;  /* 0x0000006c03037208 */ /* 0x000fe40004800000 */
[----:B------:R-:W-:-:S03]  /*3090*/  LOP3.LUT R12, R9, 0x1c, R2, 0xf8, !PT ;  /* 0x0000001c090c7812 */ /* 0x000fc600078ef802 */
[----:B------:R-:W-:Y:S01]  /*30a0*/  VIADD R5, R3, 0xc0cafb0d ;  /* 0xc0cafb0d03057836 */ /* 0x000fe20000000000 */
[----:B------:R-:W-:-:S04]  /*30b0*/  LOP3.LUT R23, R12, 0x240, R7, 0x78, !PT ;  /* 0x000002400c177812 */ /* 0x000fc800078e7807 */
[----:B------:R-:W-:Y:S02]  /*30c0*/  LOP3.LUT R8, R5, 0xff800000, RZ, 0xc0, !PT ;  /* 0xff80000005087812 */ /* 0x000fe400078ec0ff */
[----:B------:R-:W-:Y:S02]  /*30d0*/  SHF.R.U32.HI R5, RZ, 0x1, R6 ;  /* 0x00000001ff057819 */ /* 0x000fe40000011606 */
[----:B------:R-:W-:Y:S02]  /*30e0*/  FSEL R6, RZ, -23, P1 ;  /* 0xc1b80000ff067808 */ /* 0x000fe40000800000 */
[----:B------:R-:W-:Y:S02]  /*30f0*/  FSETP.GT.AND P1, PT, |R108|, 8.50705917302346158658e+37, PT ;  /* 0x7e8000006c00780b */ /* 0x000fe40003f24200 */
[----:B------:R-:W-:Y:S02]  /*3100*/  LOP3.LUT R7, R14, R5, RZ, 0x3c, !PT ;  /* 0x000000050e077212 */ /* 0x000fe400078e3cff */
[----:B------:R-:W-:Y:S01]  /*3110*/  FSEL R5, R10, R107, !P2 ;  /* 0x0000006b0a057208 */ /* 0x000fe20005000000 */
[----:B------:R-:W-:Y:S01]  /*3120*/  @P0 FMUL R107, R107, 0.25 ;  /* 0x3e8000006b6b0820 */ /* 0x000fe20000400000 */
[----:B------:R-:W-:Y:S01]  /*3130*/  I2FP.F32.S32 R9, R8 ;  /* 0x0000000800097245 */ /* 0x000fe20000201400 */
[C---:B------:R-:W-:Y:S01]  /*3140*/  IMAD.IADD R8, R3.reuse, 0x1, -R8 ;  /* 0x0000000103087824 */ /* 0x040fe200078e0a08 */
[----:B------:R-:W-:Y:S01]  /*3150*/  FSETP.NEU.AND P0, PT, R3, RZ, PT ;  /* 0x000000ff0300720b */ /* 0x000fe20003f0d000 */
[----:B------:R-:W-:-:S02]  /*3160*/  @!P3 FMUL R107, R107, 16777216 ;  /* 0x4b8000006b6bb820 */ /* 0x000fc40000400000 */
[----:B------:R-:W-:Y:S01]  /*3170*/  FFMA.FTZ R6, R9, 1.1920928955078125e-07, R6 ;  /* 0x3400000009067823 */ /* 0x000fe20000010006 */
[----:B------:R-:W-:Y:S01]  /*3180*/  FADD R8, R8, -1 ;  /* 0xbf80000008087421 */ /* 0x000fe20000000000 */
[----:B------:R-:W-:Y:S01]  /*3190*/  @P1 FMUL R108, R108, 0.25 ;  /* 0x3e8000006c6c1820 */ /* 0x000fe20000400000 */
[----:B------:R-:W0:Y:S01]  /*31a0*/  MUFU.RCP R9, R107 ;  /* 0x0000006b00097308 */ /* 0x000e220000001000 */
[----:B------:R-:W-:Y:S01]  /*31b0*/  @P1 FMUL R45, R45, 0.25 ;  /* 0x3e8000002d2d1820 */ /* 0x000fe20000400000 */
[----:B------:R-:W-:Y:S01]  /*31c0*/  @P1 FMUL R44, R44, 0.25 ;  /* 0x3e8000002c2c1820 */ /* 0x000fe20000400000 */
[----:B------:R-:W-:Y:S01]  /*31d0*/  @!P4 FMUL R108, R108, 16777216 ;  /* 0x4b8000006c6cc820 */ /* 0x000fe20000400000 */
[----:B------:R-:W-:Y:S01]  /*31e0*/  @P1 FMUL R29, R29, 0.25 ;  /* 0x3e8000001d1d1820 */ /* 0x000fe20000400000 */
[----:B------:R-:W-:Y:S01]  /*31f0*/  @P1 FMUL R28, R28, 0.25 ;  /* 0x3e8000001c1c1820 */ /* 0x000fe20000400000 */
[----:B------:R-:W-:Y:S01]  /*3200*/  @P1 FMUL R21, R21, 0.25 ;  /* 0x3e80000015151820 */ /* 0x000fe20000400000 */
[----:B------:R-:W-:Y:S01]  /*3210*/  @P1 FMUL R33, R33, 0.25 ;  /* 0x3e80000021211820 */ /* 0x000fe20000400000 */
[----:B------:R-:W1:Y:S01]  /*3220*/  MUFU.RCP R12, R108 ;  /* 0x0000006c000c7308 */ /* 0x000e620000001000 */
[----:B------:R-:W-:Y:S01]  /*3230*/  @!P4 FMUL R45, R45, 16777216 ;  /* 0x4b8000002d2dc820 */ /* 0x000fe20000400000 */
[----:B------:R-:W-:Y:S01]  /*3240*/  @!P4 FMUL R44, R44, 16777216 ;  /* 0x4b8000002c2cc820 */ /* 0x000fe20000400000 */
[----:B------:R-:W-:Y:S01]  /*3250*/  @!P4 FMUL R21, R21, 16777216 ;  /* 0x4b8000001515c820 */ /* 0x000fe20000400000 */
[----:B------:R-:W-:Y:S01]  /*3260*/  @!P4 FMUL R33, R33, 16777216 ;  /* 0x4b8000002121c820 */ /* 0x000fe20000400000 */
[----:B------:R-:W-:Y:S01]  /*3270*/  @!P4 FMUL R29, R29, 16777216 ;  /* 0x4b8000001d1dc820 */ /* 0x000fe20000400000 */
[----:B------:R-:W-:Y:S01]  /*3280*/  @!P4 FMUL R28, R28, 16777216 ;  /* 0x4b8000001c1cc820 */ /* 0x000fe20000400000 */
[----:B------:R-:W-:Y:S01]  /*3290*/  @P1 FMUL R25, R25, 0.25 ;  /* 0x3e80000019191820 */ /* 0x000fe20000400000 */
[----:B------:R-:W-:Y:S01]  /*32a0*/  @P1 FMUL R27, R27, 0.25 ;  /* 0x3e8000001b1b1820 */ /* 0x000fe20000400000 */
[C---:B0-----:R-:W-:Y:S01]  /*32b0*/  FMUL R10, R9.reuse, R19 ;  /* 0x00000013090a7220 */ /* 0x041fe20000400000 */
[C---:B------:R-:W-:Y:S01]  /*32c0*/  FMUL R11, R9.reuse, R18 ;  /* 0x00000012090b7220 */ /* 0x040fe20000400000 */
[C---:B------:R-:W-:Y:S01]  /*32d0*/  FMUL R13, R9.reuse, R47 ;  /* 0x0000002f090d7220 */ /* 0x040fe20000400000 */
[C---:B------:R-:W-:Y:S01]  /*32e0*/  FMUL R14, R9.reuse, R46 ;  /* 0x0000002e090e7220 */ /* 0x040fe20000400000 */
[C---:B------:R-:W-:Y:S01]  /*32f0*/  FMUL R15, R9.reuse, R31 ;  /* 0x0000001f090f7220 */ /* 0x040fe20000400000 */
[C---:B------:R-:W-:Y:S01]  /*3300*/  FMUL R18, R9.reuse, R30 ;  /* 0x0000001e09127220 */ /* 0x040fe20000400000 */
[C---:B------:R-:W-:Y:S01]  /*3310*/  FMUL R19, R9.reuse, R20 ;  /* 0x0000001409137220 */ /* 0x040fe20000400000 */
[----:B------:R-:W-:Y:S01]  /*3320*/  FMUL R22, R9, R22 ;  /* 0x0000001609167220 */ /* 0x000fe20000400000 */
[C---:B-1----:R-:W-:Y:S01]  /*3330*/  FMUL R21, R12.reuse, R21 ;  /* 0x000000150c157220 */ /* 0x042fe20000400000 */
[C---:B------:R-:W-:Y:S01]  /*3340*/  FMUL R24, R12.reuse, R33 ;  /* 0x000000210c187220 */ /* 0x040fe20000400000 */
[C---:B------:R-:W-:Y:S01]  /*3350*/  FMUL R9, R12.reuse, R45 ;  /* 0x0000002d0c097220 */ /* 0x040fe20000400000 */
[C---:B------:R-:W-:Y:S01]  /*3360*/  FMUL R17, R12.reuse, R29 ;  /* 0x0000001d0c117220 */ /* 0x040fe20000400000 */
[C---:B------:R-:W-:Y:S01]  /*3370*/  FMUL R20, R12.reuse, R28 ;  /* 0x0000001c0c147220 */ /* 0x040fe20000400000 */
[----:B------:R-:W-:Y:S01]  /*3380*/  FMUL R16, R12, R44 ;  /* 0x0000002c0c107220 */ /* 0x000fe20000400000 */
[----:B------:R-:W-:Y:S01]  /*3390*/  @!P4 FMUL R25, R25, 16777216 ;  /* 0x4b8000001919c820 */ /* 0x000fe20000400000 */
[----:B------:R-:W-:Y:S01]  /*33a0*/  @!P4 FMUL R27, R27, 16777216 ;  /* 0x4b8000001b1bc820 */ /* 0x000fe20000400000 */
[----:B------:R-:W-:-:S02]  /*33b0*/  F2FP.SATFINITE.E4M3.F32.PACK_AB_MERGE_C R21, R21, R24, RZ ;  /* 0x000000181515723e */ /* 0x000fc400048070ff */
[----:B------:R-:W-:Y:S02]  /*33c0*/  F2FP.SATFINITE.E4M3.F32.PACK_AB_MERGE_C R17, R17, R20, RZ ;  /* 0x000000141111723e */ /* 0x000fe400048070ff */
[----:B------:R-:W-:Y:S01]  /*33d0*/  F2FP.SATFINITE.E4M3.F32.PACK_AB_MERGE_C R16, R9, R16, RZ ;  /* 0x000000100910723e */ /* 0x000fe200048070ff */
[C---:B------:R-:W-:Y:S01]  /*33e0*/  FMUL R9, R12.reuse, R25 ;  /* 0x000000190c097220 */ /* 0x040fe20000400000 */
[----:B------:R-:W-:Y:S01]  /*33f0*/  FMUL R12, R12, R27 ;  /* 0x0000001b0c0c7220 */ /* 0x000fe20000400000 */
[----:B------:R-:W-:Y:S02]  /*3400*/  F2FP.SATFINITE.E4M3.F32.PACK_AB_MERGE_C R19, R19, R22, RZ ;  /* 0x000000161313723e */ /* 0x000fe400048070ff */
[----:B------:R-:W-:Y:S01]  /*3410*/  F2FP.SATFINITE.E4M3.F32.PACK_AB_MERGE_C R15, R15, R18, RZ ;  /* 0x000000120f0f723e */ /* 0x000fe200048070ff */
[----:B------:R-:W0:Y:S01]  /*3420*/  LDC R22, c[0x0][0x278] ;  /* 0x00009e00ff167b82 */ /* 0x000e220000000800 */
[----:B------:R-:W-:Y:S02]  /*3430*/  F2FP.SATFINITE.E4M3.F32.PACK_AB_MERGE_C R13, R13, R14, RZ ;  /* 0x0000000e0d0d723e */ /* 0x000fe400048070ff */
[----:B------:R-:W-:-:S02]  /*3440*/  LOP3.LUT R21, R21, 0xffff, RZ, 0xc0, !PT ;  /* 0x0000ffff15157812 */ /* 0x000fc400078ec0ff */
[----:B------:R-:W-:Y:S02]  /*3450*/  LOP3.LUT R27, R16, 0xffff, RZ, 0xc0, !PT ;  /* 0x0000ffff101b7812 */ /* 0x000fe400078ec0ff */
[----:B------:R-:W-:Y:S02]  /*3460*/  LOP3.LUT R24, R17, 0xffff, RZ, 0xc0, !PT ;  /* 0x0000ffff11187812 */ /* 0x000fe400078ec0ff */
[----:B------:R-:W-:Y:S02]  /*3470*/  F2FP.SATFINITE.E4M3.F32.PACK_AB_MERGE_C R14, R9, R12, RZ ;  /* 0x0000000c090e723e */ /* 0x000fe400048070ff */
[----:B------:R-:W-:Y:S02]  /*3480*/  F2FP.SATFINITE.E4M3.F32.PACK_AB_MERGE_C R16, R10, R11, RZ ;  /* 0x0000000b0a10723e */ /* 0x000fe400048070ff */
[----:B------:R-:W-:Y:S02]  /*3490*/  LOP3.LUT R20, R19, 0xffff, RZ, 0xc0, !PT ;  /* 0x0000ffff13147812 */ /* 0x000fe400078ec0ff */
[----:B------:R-:W-:-:S02]  /*34a0*/  LOP3.LUT R25, R15, 0xffff, RZ, 0xc0, !PT ;  /* 0x0000ffff0f197812 */ /* 0x000fc400078ec0ff */
[----:B------:R-:W-:Y:S02]  /*34b0*/  LOP3.LUT R29, R13, 0xffff, RZ, 0xc0, !PT ;  /* 0x0000ffff0d1d7812 */ /* 0x000fe400078ec0ff */
[----:B------:R-:W-:Y:S02]  /*34c0*/  SHF.R.U32.HI R9, RZ, 0x8, R21 ;  /* 0x00000008ff097819 */ /* 0x000fe40000011615 */
[----:B------:R-:W-:Y:S02]  /*34d0*/  SHF.R.U32.HI R10, RZ, 0x8, R24 ;  /* 0x00000008ff0a7819 */ /* 0x000fe40000011618 */
[----:B------:R-:W-:Y:S02]  /*34e0*/  SHF.R.U32.HI R11, RZ, 0x8, R27 ;  /* 0x00000008ff0b7819 */ /* 0x000fe4000001161b */
[----:B------:R-:W-:Y:S02]  /*34f0*/  PRMT R18, R27, 0x3340, R0 ;  /* 0x000033401b127816 */ /* 0x000fe40000000000 */
[----:B------:R-:W-:Y:S01]  /*3500*/  PRMT R17, R21, 0x3340, R24 ;  /* 0x0000334015117816 */ /* 0x000fe20000000018 */
[----:B------:R-:W-:Y:S01]  /*3510*/  IMAD.MOV.U32 R21, RZ, RZ, 0x3dc6b27f ;  /* 0x3dc6b27fff157424 */ /* 0x000fe200078e00ff */
[----:B------:R-:W-:-:S02]  /*3520*/  PRMT R15, R29, 0x3340, R0 ;  /* 0x000033401d0f7816 */ /* 0x000fc40000000000 */
[----:B------:R-:W-:Y:S02]  /*3530*/  PRMT R12, R20, 0x3340, R25 ;  /* 0x00003340140c7816 */ /* 0x000fe40000000019 */
[----:B------:R-:W-:Y:S02]  /*3540*/  LOP3.LUT R10, R10, 0xffff, RZ, 0xc0, !PT ;  /* 0x0000ffff0a0a7812 */ /* 0x000fe400078ec0ff */
[----:B------:R-:W-:Y:S01]  /*3550*/  LOP3.LUT R13, R9, 0xffff, RZ, 0xc0, !PT ;  /* 0x0000ffff090d7812 */ /* 0x000fe200078ec0ff */
[----:B------:R-:W-:Y:S01]  /*3560*/  VIADD R9, R5, 0xc0cafb0d ;  /* 0xc0cafb0d05097836 */ /* 0x000fe20000000000 */
[----:B------:R-:W-:Y:S02]  /*3570*/  LOP3.LUT R11, R11, 0xffff, RZ, 0xc0, !PT ;  /* 0x0000ffff0b0b7812 */ /* 0x000fe400078ec0ff */
[----:B------:R-:W-:Y:S02]  /*3580*/  PRMT R17, R17, 0x5410, R18 ;  /* 0x0000541011117816 */ /* 0x000fe40000000012 */
[----:B------:R-:W-:-:S02]  /*3590*/  PRMT R19, R12, 0x5410, R15 ;  /* 0x000054100c137816 */ /* 0x000fc4000000000f */
[----:B------:R-:W-:Y:S02]  /*35a0*/  PRMT R15, R13, 0x3340, R10 ;  /* 0x000033400d0f7816 */ /* 0x000fe4000000000a */
[----:B------:R-:W-:Y:S02]  /*35b0*/  PRMT R18, R11, 0x3340, R0 ;  /* 0x000033400b127816 */ /* 0x000fe40000000000 */
[----:B------:R-:W-:Y:S02]  /*35c0*/  SHF.R.U32.HI R11, RZ, 0x8, R25 ;  /* 0x00000008ff0b7819 */ /* 0x000fe40000011619 */
[----:B------:R-:W-:Y:S02]  /*35d0*/  SHF.R.U32.HI R10, RZ, 0x8, R20 ;  /* 0x00000008ff0a7819 */ /* 0x000fe40000011614 */
[----:B------:R-:W-:Y:S02]  /*35e0*/  SHF.R.U32.HI R13, RZ, 0x8, R29 ;  /* 0x00000008ff0d7819 */ /* 0x000fe4000001161d */
[----:B------:R-:W-:-:S02]  /*35f0*/  LOP3.LUT R12, R9, 0xff800000, RZ, 0xc0, !PT ;  /* 0xff800000090c7812 */ /* 0x000fc400078ec0ff */
[----:B------:R-:W-:Y:S02]  /*3600*/  LOP3.LUT R11, R11, 0xffff, RZ, 0xc0, !PT ;  /* 0x0000ffff0b0b7812 */ /* 0x000fe400078ec0ff */
[----:B------:R-:W-:Y:S01]  /*3610*/  LOP3.LUT R10, R10, 0xffff, RZ, 0xc0, !PT ;  /* 0x0000ffff0a0a7812 */ /* 0x000fe200078ec0ff */
[----:B------:R-:W-:Y:S01]  /*3620*/  IMAD.IADD R9, R5, 0x1, -R12 ;  /* 0x0000000105097824 */ /* 0x000fe200078e0a0c */
[----:B------:R-:W-:Y:S02]  /*3630*/  LOP3.LUT R20, R13, 0xffff, RZ, 0xc0, !PT ;  /* 0x0000ffff0d147812 */ /* 0x000fe400078ec0ff */
[----:B------:R-:W-:Y:S01]  /*3640*/  PRMT R11, R10, 0x3340, R11 ;  /* 0x000033400a0b7816 */ /* 0x000fe2000000000b */
[----:B------:R-:W-:Y:S01]  /*3650*/  FADD R13, R9, -1 ;  /* 0xbf800000090d7421 */ /* 0x000fe20000000000 */
[----:B------:R-:W-:Y:S01]  /*3660*/  PRMT R20, R20, 0x3340, R1 ;  /* 0x0000334014147816 */ /* 0x000fe20000000001 */
[-C--:B------:R-:W-:Y:S01]  /*3670*/  FFMA.FTZ R9, R8, R21.reuse, -0.16845393180847167969 ;  /* 0xbe2c7f3008097423 */ /* 0x080fe20000010015 */
[----:B------:R-:W-:Y:S01]  /*3680*/  LOP3.LUT R14, R14, 0xffff, RZ, 0xc0, !PT ;  /* 0x0000ffff0e0e7812 */ /* 0x000fe200078ec0ff */
[----:B------:R-:W-:Y:S01]  /*3690*/  FFMA.FTZ R10, R13, R21, -0.16845393180847167969 ;  /* 0xbe2c7f300d0a7423 */ /* 0x000fe20000010015 */
[----:B------:R-:W-:Y:S01]  /*36a0*/  PRMT R15, R15, 0x5410, R18 ;  /* 0x000054100f0f7816 */ /* 0x000fe20000000012 */
[----:B------:R-:W-:Y:S01]  /*36b0*/  FFMA.FTZ R9, R8, R9, 0.1716887056827545166 ;  /* 0x3e2fcf2a08097423 */ /* 0x000fe20000010009 */
[----:B------:R-:W-:Y:S01]  /*36c0*/  LOP3.LUT R16, R16, 0xffff, RZ, 0xc0, !PT ;  /* 0x0000ffff10107812 */ /* 0x000fe200078ec0ff */
[----:B------:R-:W-:Y:S01]  /*36d0*/  FFMA.FTZ R10, R13, R10, 0.1716887056827545166 ;  /* 0x3e2fcf2a0d0a7423 */ /* 0x000fe2000001000a */
[----:B------:R-:W-:Y:S01]  /*36e0*/  PRMT R11, R11, 0x5410, R20 ;  /* 0x000054100b0b7816 */ /* 0x000fe20000000014 */
[C---:B------:R-:W-:Y:S01]  /*36f0*/  FFMA.FTZ R9, R8.reuse, R9, -0.17900948226451873779 ;  /* 0xbe374e4308097423 */ /* 0x040fe20000010009 */
[--C-:B------:R-:W-:Y:S01]  /*3700*/  PRMT R18, R17, 0x4210, R14.reuse ;  /* 0x0000421011127816 */ /* 0x100fe2000000000e */
[----:B------:R-:W-:Y:S01]  /*3710*/  FFMA.FTZ R10, R13, R10, -0.17900948226451873779 ;  /* 0xbe374e430d0a7423 */ /* 0x000fe2000001000a */
[----:B------:R-:W-:Y:S01]  /*3720*/  PRMT R14, R15, 0x5210, R14 ;  /* 0x000052100f0e7816 */ /* 0x000fe2000000000e */
[C---:B------:R-:W-:Y:S01]  /*3730*/  FFMA.FTZ R9, R8.reuse, R9, 0.20512372255325317383 ;  /* 0x3e520bf408097423 */ /* 0x040fe20000010009 */
[--C-:B------:R-:W-:Y:S01]  /*3740*/  PRMT R20, R19, 0x4210, R16.reuse ;  /* 0x0000421013147816 */ /* 0x100fe20000000010 */
[----:B------:R1:W-:Y:S01]  /*3750*/  STS [R23+UR6], R18 ;  /* 0x0000001217007988 */ /* 0x0003e20008000806 */
[----:B------:R-:W-:Y:S01]  /*3760*/  LOP3.LUT R15, R23, 0x20, RZ, 0x3c, !PT ;  /* 0x00000020170f7812 */ /* 0x000fe200078e3cff */
[C---:B------:R-:W-:Y:S01]  /*3770*/  FFMA.FTZ R9, R8.reuse, R9, -0.24046532809734344482 ;  /* 0xbe763c8b08097423 */ /* 0x040fe20000010009 */
[----:B------:R-:W-:Y:S01]  /*3780*/  PRMT R16, R11, 0x5210, R16 ;  /* 0x000052100b107816 */ /* 0x000fe20000000010 */
[----:B------:R-:W-:Y:S01]  /*3790*/  STS [R23+UR6+0x80], R14 ;  /* 0x0000800e17007988 */ /* 0x000fe20008000806 */
[----:B------:R-:W-:Y:S01]  /*37a0*/  FFMA.FTZ R10, R13, R10, 0.20512372255325317383 ;  /* 0x3e520bf40d0a7423 */ /* 0x000fe2000001000a */
[C---:B------:R-:W-:Y:S01]  /*37b0*/  FFMA.FTZ R9, R8.reuse, R9, 0.28857114911079406738 ;  /* 0x3e93bf9908097423 */ /* 0x040fe20000010009 */
[----:B------:R-:W-:Y:S01]  /*37c0*/  ISETP.GE.U32.AND P1, PT, R3, 0x7f800000, PT ;  /* 0x7f8000000300780c */ /* 0x000fe20003f26070 */
[----:B------:R2:W-:Y:S01]  /*37d0*/  STS [R15+UR6+0x100], R20 ;  /* 0x000100140f007988 */ /* 0x0005e20008000806 */
[C---:B------:R-:W-:Y:S01]  /*37e0*/  FFMA.FTZ R10, R13.reuse, R10, -0.24046532809734344482 ;  /* 0xbe763c8b0d0a7423 */ /* 0x040fe2000001000a */
[C---:B------:R-:W-:Y:S01]  /*37f0*/  FFMA.FTZ R9, R8.reuse, R9, -0.36067417263984680176 ;  /* 0xbeb8aa4908097423 */ /* 0x040fe20000010009 */
[----:B-1----:R-:W1:Y:S01]  /*3800*/  LDC.64 R18, c[0x0][0x228] ;  /* 0x00008a00ff127b82 */ /* 0x002e620000000a00 */
[----:B------:R-:W-:Y:S01]  /*3810*/  STS [R15+UR6+0x180], R16 ;  /* 0x000180100f007988 */ /* 0x000fe20008000806 */
[----:B------:R-:W-:Y:S01]  /*3820*/  FFMA.FTZ R10, R13, R10, 0.28857114911079406738 ;  /* 0x3e93bf990d0a7423 */ /* 0x000fe2000001000a */
[----:B------:R-:W-:Y:S01]  /*3830*/  FFMA.FTZ R9, R8, R9, 0.48089820146560668945 ;  /* 0x3ef6384a08097423 */ /* 0x000fe20000010009 */
[----:B------:R-:W-:-:S04]  /*3840*/  IMAD.SHL.U32 R17, R2, 0x4, RZ ;  /* 0x0000000402117824 */ /* 0x000fc800078e00ff */
[----:B------:R-:W-:Y:S01]  /*3850*/  BAR.SYNC.DEFER_BLOCKING 0x0 ;  /* 0x0000000000007b1d */ /* 0x000fe20000010000 */
[C---:B------:R-:W-:Y:S01]  /*3860*/  FFMA.FTZ R10, R13.reuse, R10, -0.36067417263984680176 ;  /* 0xbeb8aa490d0a7423 */ /* 0x040fe2000001000a */
[C---:B------:R-:W-:Y:S01]  /*3870*/  FFMA.FTZ R9, R8.reuse, R9, -0.72134751081466674805 ;  /* 0xbf38aa3b08097423 */ /* 0x040fe20000010009 */
[----:B------:R-:W-:Y:S02]  /*3880*/  I2FP.F32.S32 R11, R12 ;  /* 0x0000000c000b7245 */ /* 0x000fe40000201400 */
[----:B------:R-:W-:Y:S01]  /*3890*/  FFMA.FTZ R10, R13, R10, 0.48089820146560668945 ;  /* 0x3ef6384a0d0a7423 */ /* 0x000fe2000001000a */
[C---:B------:R-:W-:Y:S01]  /*38a0*/  FMUL R9, R8.reuse, R9 ;  /* 0x0000000908097220 */ /* 0x040fe20000400000 */
[----:B------:R-:W-:Y:S01]  /*38b0*/  LOP3.LUT R17, R17, 0x40, RZ, 0xc0, !PT ;  /* 0x0000004011117812 */ /* 0x000fe200078ec0ff */
[----:B--2---:R-:W2:Y:S01]  /*38c0*/  LDC.64 R20, c[0x0][0x230] ;  /* 0x00008c00ff147b82 */ /* 0x004ea20000000a00 */
[----:B------:R-:W-:Y:S01]  /*38d0*/  FFMA.FTZ R14, R13, R10, -0.72134751081466674805 ;  /* 0xbf38aa3b0d0e7423 */ /* 0x000fe2000001000a */
[----:B------:R-:W-:Y:S01]  /*38e0*/  FMUL R9, R8, R9 ;  /* 0x0000000908097220 */ /* 0x000fe20000400000 */
[----:B------:R-:W-:-:S02]  /*38f0*/  FSEL R10, RZ, -23, P2 ;  /* 0xc1b80000ff0a7808 */ /* 0x000fc40001000000 */
[----:B------:R-:W-:Y:S01]  /*3900*/  FMUL R14, R13, R14 ;  /* 0x0000000e0d0e7220 */ /* 0x000fe20000400000 */
[----:B------:R-:W-:Y:S01]  /*3910*/  FFMA.FTZ R9, R8, 1.4426950216293334961, R9 ;  /* 0x3fb8aa3b08097823 */ /* 0x000fe20000010009 */
[----:B------:R-:W-:Y:S01]  /*3920*/  ISETP.GE.U32.AND P2, PT, R5, 0x7f800000, PT ;  /* 0x7f8000000500780c */ /* 0x000fe20003f46070 */
[----:B------:R-:W-:Y:S01]  /*3930*/  FFMA.FTZ R10, R11, 1.1920928955078125e-07, R10 ;  /* 0x340000000b0a7823 */ /* 0x000fe2000001000a */
[C---:B------:R-:W-:Y:S01]  /*3940*/  FMUL R14, R13.reuse, R14 ;  /* 0x0000000e0d0e7220 */ /* 0x040fe20000400000 */
[----:B------:R-:W-:Y:S01]  /*3950*/  FADD R12, R6, R9 ;  /* 0x00000009060c7221 */ /* 0x000fe20000000000 */
[----:B------:R-:W-:Y:S02]  /*3960*/  SHF.R.U32.HI R9, RZ, 0x5, R2 ;  /* 0x00000005ff097819 */ /* 0x000fe40000011602 */
[----:B------:R-:W-:Y:S01]  /*3970*/  FFMA.FTZ R13, R13, 1.4426950216293334961, R14 ;  /* 0x3fb8aa3b0d0d7823 */ /* 0x000fe2000001000e */
[----:B------:R-:W-:Y:S01]  /*3980*/  IMAD.IADD R14, R17, 0x1, R4 ;  /* 0x00000001110e7824 */ /* 0x000fe200078e0204 */
[----:B------:R-:W-:Y:S01]  /*3990*/  SGXT.U32 R9, R9, 0x3 ;  /* 0x000000030909781a */ /* 0x000fe20000000000 */
[----:B------:R3:W4:Y:S01]  /*39a0*/  LDS R15, [R7+UR6] ;  /* 0x00000006070f7984 */ /* 0x0007220008000800 */
[----:B------:R-:W-:Y:S01]  /*39b0*/  @P1 IMAD.MOV.U32 R4, RZ, RZ, 0x7f800000 ;  /* 0x7f800000ff041424 */ /* 0x000fe200078e00ff */
[----:B------:R-:W-:Y:S01]  /*39c0*/  LEA.HI R11, R2, 0x18, RZ, 0x1b ;  /* 0x00000018020b7811 */ /* 0x000fe200078fd8ff */
[----:B------:R-:W-:Y:S01]  /*39d0*/  FADD R13, R10, R13 ;  /* 0x0000000d0a0d7221 */ /* 0x000fe20000000000 */
[----:B------:R-:W-:-:S02]  /*39e0*/  @P2 IMAD.MOV.U32 R6, RZ, RZ, 0x7f800000 ;  /* 0x7f800000ff062424 */ /* 0x000fc400078e00ff */
[----:B------:R-:W-:Y:S01]  /*39f0*/  @P1 FFMA.FTZ R12, R3, R4, +INF ;  /* 0x7f800000030c1423 */ /* 0x000fe20000010004 */
[-C--:B0-----:R-:W-:Y:S01]  /*3a00*/  IMAD R3, R9, R22.reuse, RZ ;  /* 0x0000001609037224 */ /* 0x081fe200078e02ff */
[----:B------:R-:W-:Y:S01]  /*3a10*/  FSETP.NEU.AND P1, PT, R5, RZ, PT ;  /* 0x000000ff0500720b */ /* 0x000fe20003f2d000 */
[----:B---3--:R-:W-:Y:S01]  /*3a20*/  IMAD R7, R0, UR5, RZ ;  /* 0x0000000500077c24 */ /* 0x008fe2000f8e02ff */
[----:B------:R-:W-:Y:S01]  /*3a30*/  USHF.R.S32.HI UR5, URZ, 0x1f, UR4 ;  /* 0x0000001f3f057899 */ /* 0x000fe20008011404 */
[----:B------:R-:W-:Y:S02]  /*3a40*/  IMAD R8, R11, R22, RZ ;  /* 0x000000160b087224 */ /* 0x000fe400078e02ff */
[----:B------:R-:W-:Y:S01]  /*3a50*/  @P2 FFMA.FTZ R13, R5, R6, +INF ;  /* 0x7f800000050d2423 */ /* 0x000fe20000010006 */
[----:B------:R-:W-:Y:S02]  /*3a60*/  FSEL R12, R12, -INF , P0 ;  /* 0xff8000000c0c7808 */ /* 0x000fe40000000000 */
[----:B-1----:R-:W-:Y:S01]  /*3a70*/  IADD3 R16, P3, P4, R7, UR4, R18 ;  /* 0x0000000407107c10 */ /* 0x002fe2000fc7e012 */
[----:B------:R-:W-:Y:S01]  /*3a80*/  ULDC UR4, c[0x0][0x27c] ;  /* 0x00009f0000047ab9 */ /* 0x000fe20000000800 */
[----:B------:R-:W-:Y:S01]  /*3a90*/  SHF.R.S32.HI R4, RZ, 0x1f, R7 ;  /* 0x0000001fff047819 */ /* 0x000fe20000011407 */
[----:B------:R-:W-:Y:S01]  /*3aa0*/  IMAD R7, R22, 0x8, R3 ;  /* 0x0000000816077824 */ /* 0x000fe200078e0203 */
[----:B------:R-:W-:Y:S01]  /*3ab0*/  FSEL R13, R13, -INF , P1 ;  /* 0xff8000000d0d7808 */ /* 0x000fe20000800000 */
[----:B------:R-:W-:Y:S01]  /*3ac0*/  FFMA R12, R12, 0.69314718246459960938, R65 ;  /* 0x3f3172180c0c7823 */ /* 0x000fe20000000041 */
[----:B------:R-:W-:Y:S01]  /*3ad0*/  IADD3.X R18, R4, UR5, R19, P3, P4 ;  /* 0x0000000504127c10 */ /* 0x000fe20009fe8413 */
[----:B------:R-:W-:Y:S01]  /*3ae0*/  IMAD R9, R22, 0x8, R7 ;  /* 0x0000000816097824 */ /* 0x000fe200078e0207 */
[-C--:B------:R-:W-:Y:S01]  /*3af0*/  IADD3 R10, P4, R8, R16.reuse, RZ ;  /* 0x00000010080a7210 */ /* 0x080fe20007f9e0ff */
[----:B------:R-:W-:Y:S01]  /*3b00*/  FFMA R13, R13, 0.69314718246459960938, R60 ;  /* 0x3f3172180d0d7823 */ /* 0x000fe2000000003c */
[-C--:B------:R-:W-:Y:S01]  /*3b10*/  IADD3 R4, P2, R3, R16.reuse, RZ ;  /* 0x0000001003047210 */ /* 0x080fe20007f5e0ff */
[----:B------:R-:W-:Y:S01]  /*3b20*/  UIMAD UR4, UR7, UR4, URZ ;  /* 0x00000004070472a4 */ /* 0x000fe2000f8e023f */
[----:B------:R-:W-:-:S02]  /*3b30*/  IADD3 R6, P3, R7, R16, RZ ;  /* 0x0000001007067210 */ /* 0x000fc40007f7e0ff */
[----:B------:R-:W-:Y:S01]  /*3b40*/  LEA.HI.X.SX32 R11, R8, R18, 0x1, P4 ;  /* 0x00000012080b7211 */ /* 0x000fe200020f0eff */
[----:B------:R-:W-:Y:S01]  /*3b50*/  USHF.L.U32 UR7, UR4, 0x2, URZ ;  /* 0x0000000204077899 */ /* 0x000fe2000800063f */
[----:B------:R-:W-:Y:S01]  /*3b60*/  IADD3 R8, P4, R9, R16, RZ ;  /* 0x0000001009087210 */ /* 0x000fe20007f9e0ff */
[----:B------:R-:W-:Y:S01]  /*3b70*/  UIMAD.WIDE UR4, UR4, 0x4, URZ ;  /* 0x00000004040478a5 */ /* 0x000fe2000f8e023f */
[-C--:B------:R-:W-:Y:S02]  /*3b80*/  LEA.HI.X.SX32 R5, R3, R18.reuse, 0x1, P2 ;  /* 0x0000001203057211 */ /* 0x080fe400010f0eff */
[-C--:B------:R-:W-:Y:S02]  /*3b90*/  LEA.HI.X.SX32 R7, R7, R18.reuse, 0x1, P3 ;  /* 0x0000001207077211 */ /* 0x080fe400018f0eff */
[----:B------:R-:W-:Y:S02]  /*3ba0*/  LEA.HI.X.SX32 R9, R9, R18, 0x1, P4 ;  /* 0x0000001209097211 */ /* 0x000fe400020f0eff */
[----:B------:R-:W-:-:S02]  /*3bb0*/  LOP3.LUT P0, RZ, R2, 0xe0, RZ, 0xc0, !PT ;  /* 0x000000e002ff7812 */ /* 0x000fc4000780c0ff */
[C---:B----4-:R-:W-:Y:S02]  /*3bc0*/  PRMT R3, R15.reuse, 0x7770, RZ ;  /* 0x000077700f037816 */ /* 0x050fe400000000ff */
[C---:B------:R-:W-:Y:S02]  /*3bd0*/  PRMT R17, R15.reuse, 0x7771, RZ ;  /* 0x000077710f117816 */ /* 0x040fe400000000ff */
[C---:B------:R-:W-:Y:S01]  /*3be0*/  PRMT R19, R15.reuse, 0x7772, RZ ;  /* 0x000077720f137816 */ /* 0x040fe200000000ff */
[----:B------:R0:W-:Y:S01]  /*3bf0*/  STG.E.U8 desc[UR10][R4.64], R3 ;  /* 0x0000000304007986 */ /* 0x0001e2000c10110a */
[----:B------:R-:W-:-:S03]  /*3c00*/  PRMT R15, R15, 0x7773, RZ ;  /* 0x000077730f0f7816 */ /* 0x000fc600000000ff */
[----:B------:R1:W-:Y:S04]  /*3c10*/  STG.E.U8 desc[UR10][R6.64], R17 ;  /* 0x0000001106007986 */ /* 0x0003e8000c10110a */
[----:B------:R1:W-:Y:S04]  /*3c20*/  STG.E.U8 desc[UR10][R8.64], R19 ;  /* 0x0000001308007986 */ /* 0x0003e8000c10110a */
[----:B------:R1:W-:Y:S01]  /*3c30*/  STG.E.U8 desc[UR10][R10.64], R15 ;  /* 0x0000000f0a007986 */ /* 0x0003e2000c10110a */
[----:B0-----:R-:W-:Y:S02]  /*3c40*/  IMAD.SHL.U32 R4, R2, 0x2, RZ ;  /* 0x0000000202047824 */ /* 0x001fe400078e00ff */
[----:B------:R-:W-:-:S02]  /*3c50*/  IMAD.SHL.U32 R3, R0, 0x4, RZ ;  /* 0x0000000400037824 */ /* 0x000fc400078e00ff */
[----:B------:R-:W-:Y:S01]  /*3c60*/  IMAD.HI R0, R0, 0x4, RZ ;  /* 0x0000000400007827 */ /* 0x000fe200078e02ff */
[----:B------:R-:W-:Y:S01]  /*3c70*/  LOP3.LUT R4, R4, 0x78, RZ, 0xc0, !PT ;  /* 0x0000007804047812 */ /* 0x000fe200078ec0ff */
[----:B------:R-:W-:Y:S01]  /*3c80*/  BAR.SYNC.DEFER_BLOCKING 0x0 ;  /* 0x0000000000007b1d */ /* 0x000fe20000010000 */
[----:B--2---:R-:W-:-:S04]  /*3c90*/  IADD3 R2, P1, P2, R3, UR7, R20 ;  /* 0x0000000703027c10 */ /* 0x004fc8000fa3e014 */
[----:B------:R-:W-:Y:S01]  /*3ca0*/  IADD3.X R3, R0, UR5, R21, P1, P2 ;  /* 0x0000000500037c10 */ /* 0x000fe20008fe4415 */
[----:B------:R1:W-:Y:S02]  /*3cb0*/  STS.64 [R4+UR6], R12 ;  /* 0x0000000c04007988 */ /* 0x0003e40008000a06 */
[----:B------:R-:W-:Y:S06]  /*3cc0*/  BAR.SYNC.DEFER_BLOCKING 0x0 ;  /* 0x0000000000007b1d */ /* 0x000fec0000010000 */
[----:B------:R-:W-:Y:S05]  /*3cd0*/  @P0 EXIT ;  /* 0x000000000000094d */ /* 0x000fea0003800000 */
[----:B------:R-:W0:Y:S04]  /*3ce0*/  LDS R5, [R14] ;  /* 0x000000000e057984 */ /* 0x000e280000000800 */
[----:B0-----:R-:W-:Y:S01]  /*3cf0*/  STG.E desc[UR10][R2.64], R5 ;  /* 0x0000000502007986 */ /* 0x001fe2000c10190a */
[----:B------:R-:W-:Y:S05]  /*3d00*/  EXIT ;  /* 0x000000000000794d */ /* 0x000fea0003800000 */
.L_x_2:
[----:B------:R-:W-:-:S00]  /*3d10*/  BRA `(.L_x_2) ;  /* 0xfffffffc00fc7947 */ /* 0x000fc0000383ffff */
[----:B------:R-:W-:-:S00]  /*3d20*/  NOP ;  /* 0x0000000000007918 */ /* 0x000fc00000000000 */
        /* <DEDUP_REMOVED lines=13> */
.L_x_3:


//--------------------- .nv.global.init           --------------------------
	.section	.nv.global.init,"aw",@progbits
.nv.global.init:
	.type		_$_str,@object
	.size		_$_str,(.L_0 - _$_str)
_$_str:
        /*0000*/ 	.byte	0x5f, 0x5f, 0x43, 0x55, 0x44, 0x41, 0x5f, 0x46, 0x54, 0x5a, 0x00
.L_0:


//--------------------- .nv.shared.attn_fwd       --------------------------
	.section	.nv.shared.attn_fwd,"aw",@nobits
	.sectionflags	@""
	.align	16
	.zero		1024


//--------------------- .nv.shared.reserved.0     --------------------------
	.section	.nv.shared.reserved.0,"aw",@nobits
	.weak		__nv_reservedSMEM_offset_0_alias
	.size		__nv_reservedSMEM_offset_0_alias, 0, 0
	.other		__nv_reservedSMEM_offset_0_alias,@"STO_CUDA_RESERVED_SHARED STV_DEFAULT"
__nv_reservedSMEM_offset_0_alias:
	.zero		0


//--------------------- .nv.constant0.attn_fwd    --------------------------
	.section	.nv.constant0.attn_fwd,"a",@progbits
	.sectionflags	@""
	.align	4
.nv.constant0.attn_fwd:
	.zero		664


//--------------------- SYMBOLS --------------------------

	.type		.nv.reservedSmem.offset0,@object
	.size		.nv.reservedSmem.offset0,0x4
